//
// Generated by NVIDIA NVVM Compiler
//
// Compiler Build ID: CL-36424714
// Cuda compilation tools, release 13.0, V13.0.88
// Based on NVVM 20.0.0
//

.version 9.0
.target sm_100
.address_size 64

	// .globl	_Z10gpuCGSolvePfS_S_S_S_S_i

.visible .entry _Z10gpuCGSolvePfS_S_S_S_S_i(
	.param .u64 .ptr .align 1 _Z10gpuCGSolvePfS_S_S_S_S_i_param_0,
	.param .u64 .ptr .align 1 _Z10gpuCGSolvePfS_S_S_S_S_i_param_1,
	.param .u64 .ptr .align 1 _Z10gpuCGSolvePfS_S_S_S_S_i_param_2,
	.param .u64 .ptr .align 1 _Z10gpuCGSolvePfS_S_S_S_S_i_param_3,
	.param .u64 .ptr .align 1 _Z10gpuCGSolvePfS_S_S_S_S_i_param_4,
	.param .u64 .ptr .align 1 _Z10gpuCGSolvePfS_S_S_S_S_i_param_5,
	.param .u32 _Z10gpuCGSolvePfS_S_S_S_S_i_param_6
)
{
	.reg .pred 	%p<65>;
	.reg .b16 	%rs<6>;
	.reg .b32 	%r<120>;
	.reg .b32 	%f<642>;
	.reg .b64 	%rd<126>;
	.reg .b64 	%fd<5>;

	ld.param.u64 	%rd26, [_Z10gpuCGSolvePfS_S_S_S_S_i_param_0];
	ld.param.u64 	%rd27, [_Z10gpuCGSolvePfS_S_S_S_S_i_param_1];
	ld.param.u64 	%rd25, [_Z10gpuCGSolvePfS_S_S_S_S_i_param_2];
	ld.param.u64 	%rd28, [_Z10gpuCGSolvePfS_S_S_S_S_i_param_3];
	ld.param.u64 	%rd29, [_Z10gpuCGSolvePfS_S_S_S_S_i_param_4];
	ld.param.u64 	%rd30, [_Z10gpuCGSolvePfS_S_S_S_S_i_param_5];
	ld.param.u32 	%r70, [_Z10gpuCGSolvePfS_S_S_S_S_i_param_6];
	cvta.to.global.u64 	%rd1, %rd26;
	cvta.to.global.u64 	%rd2, %rd27;
	cvta.to.global.u64 	%rd3, %rd30;
	cvta.to.global.u64 	%rd4, %rd28;
	cvta.to.global.u64 	%rd5, %rd29;
	mov.u32 	%r71, %ctaid.x;
	mov.u32 	%r72, %ntid.x;
	mov.u32 	%r73, %tid.x;
	mad.lo.s32 	%r1, %r71, %r72, %r73;
	setp.ge.s32 	%p1, %r1, %r70;
	@%p1 bra 	$L__BB0_89;
	cvta.to.global.u64 	%rd31, %rd25;
	mul.wide.s32 	%rd32, %r1, 4;
	add.s64 	%rd6, %rd31, %rd32;
	ld.global.f32 	%f1, [%rd6];
	mul.lo.s32 	%r74, %r70, %r1;
	cvt.s64.s32 	%rd7, %r74;
	setp.lt.s32 	%p2, %r70, 1;
	mov.f32 	%f598, 0f00000000;
	@%p2 bra 	$L__BB0_14;
	add.s32 	%r76, %r70, -1;
	and.b32  	%r2, %r70, 15;
	setp.lt.u32 	%p3, %r76, 15;
	mov.f32 	%f598, 0f00000000;
	mov.b32 	%r93, 0;
	@%p3 bra 	$L__BB0_5;
	and.b32  	%r93, %r70, 2147483632;
	mov.f32 	%f598, 0f00000000;
	mov.b32 	%r91, 0;
$L__BB0_4:
	.pragma "nounroll";
	cvt.u64.u32 	%rd33, %r91;
	add.s64 	%rd34, %rd33, %rd7;
	shl.b64 	%rd35, %rd34, 2;
	add.s64 	%rd36, %rd1, %rd35;
	ld.global.f32 	%f94, [%rd36];
	mul.wide.u32 	%rd37, %r91, 4;
	add.s64 	%rd38, %rd2, %rd37;
	ld.global.f32 	%f95, [%rd38];
	fma.rn.f32 	%f96, %f94, %f95, %f598;
	ld.global.f32 	%f97, [%rd36+4];
	ld.global.f32 	%f98, [%rd38+4];
	fma.rn.f32 	%f99, %f97, %f98, %f96;
	ld.global.f32 	%f100, [%rd36+8];
	ld.global.f32 	%f101, [%rd38+8];
	fma.rn.f32 	%f102, %f100, %f101, %f99;
	ld.global.f32 	%f103, [%rd36+12];
	ld.global.f32 	%f104, [%rd38+12];
	fma.rn.f32 	%f105, %f103, %f104, %f102;
	ld.global.f32 	%f106, [%rd36+16];
	ld.global.f32 	%f107, [%rd38+16];
	fma.rn.f32 	%f108, %f106, %f107, %f105;
	ld.global.f32 	%f109, [%rd36+20];
	ld.global.f32 	%f110, [%rd38+20];
	fma.rn.f32 	%f111, %f109, %f110, %f108;
	ld.global.f32 	%f112, [%rd36+24];
	ld.global.f32 	%f113, [%rd38+24];
	fma.rn.f32 	%f114, %f112, %f113, %f111;
	ld.global.f32 	%f115, [%rd36+28];
	ld.global.f32 	%f116, [%rd38+28];
	fma.rn.f32 	%f117, %f115, %f116, %f114;
	ld.global.f32 	%f118, [%rd36+32];
	ld.global.f32 	%f119, [%rd38+32];
	fma.rn.f32 	%f120, %f118, %f119, %f117;
	ld.global.f32 	%f121, [%rd36+36];
	ld.global.f32 	%f122, [%rd38+36];
	fma.rn.f32 	%f123, %f121, %f122, %f120;
	ld.global.f32 	%f124, [%rd36+40];
	ld.global.f32 	%f125, [%rd38+40];
	fma.rn.f32 	%f126, %f124, %f125, %f123;
	ld.global.f32 	%f127, [%rd36+44];
	ld.global.f32 	%f128, [%rd38+44];
	fma.rn.f32 	%f129, %f127, %f128, %f126;
	ld.global.f32 	%f130, [%rd36+48];
	ld.global.f32 	%f131, [%rd38+48];
	fma.rn.f32 	%f132, %f130, %f131, %f129;
	ld.global.f32 	%f133, [%rd36+52];
	ld.global.f32 	%f134, [%rd38+52];
	fma.rn.f32 	%f135, %f133, %f134, %f132;
	ld.global.f32 	%f136, [%rd36+56];
	ld.global.f32 	%f137, [%rd38+56];
	fma.rn.f32 	%f138, %f136, %f137, %f135;
	ld.global.f32 	%f139, [%rd36+60];
	ld.global.f32 	%f140, [%rd38+60];
	fma.rn.f32 	%f598, %f139, %f140, %f138;
	add.s32 	%r91, %r91, 16;
	setp.ne.s32 	%p4, %r91, %r93;
	@%p4 bra 	$L__BB0_4;
$L__BB0_5:
	setp.eq.s32 	%p5, %r2, 0;
	@%p5 bra 	$L__BB0_14;
	and.b32  	%r7, %r70, 7;
	setp.lt.u32 	%p6, %r2, 8;
	@%p6 bra 	$L__BB0_8;
	cvt.u64.u32 	%rd39, %r93;
	add.s64 	%rd40, %rd39, %rd7;
	shl.b64 	%rd41, %rd40, 2;
	add.s64 	%rd42, %rd1, %rd41;
	ld.global.f32 	%f142, [%rd42];
	mul.wide.u32 	%rd43, %r93, 4;
	add.s64 	%rd44, %rd2, %rd43;
	ld.global.f32 	%f143, [%rd44];
	fma.rn.f32 	%f144, %f142, %f143, %f598;
	ld.global.f32 	%f145, [%rd42+4];
	ld.global.f32 	%f146, [%rd44+4];
	fma.rn.f32 	%f147, %f145, %f146, %f144;
	ld.global.f32 	%f148, [%rd42+8];
	ld.global.f32 	%f149, [%rd44+8];
	fma.rn.f32 	%f150, %f148, %f149, %f147;
	ld.global.f32 	%f151, [%rd42+12];
	ld.global.f32 	%f152, [%rd44+12];
	fma.rn.f32 	%f153, %f151, %f152, %f150;
	ld.global.f32 	%f154, [%rd42+16];
	ld.global.f32 	%f155, [%rd44+16];
	fma.rn.f32 	%f156, %f154, %f155, %f153;
	ld.global.f32 	%f157, [%rd42+20];
	ld.global.f32 	%f158, [%rd44+20];
	fma.rn.f32 	%f159, %f157, %f158, %f156;
	ld.global.f32 	%f160, [%rd42+24];
	ld.global.f32 	%f161, [%rd44+24];
	fma.rn.f32 	%f162, %f160, %f161, %f159;
	ld.global.f32 	%f163, [%rd42+28];
	ld.global.f32 	%f164, [%rd44+28];
	fma.rn.f32 	%f598, %f163, %f164, %f162;
	add.s32 	%r93, %r93, 8;
$L__BB0_8:
	setp.eq.s32 	%p7, %r7, 0;
	@%p7 bra 	$L__BB0_14;
	and.b32  	%r10, %r70, 3;
	setp.lt.u32 	%p8, %r7, 4;
	@%p8 bra 	$L__BB0_11;
	cvt.u64.u32 	%rd45, %r93;
	add.s64 	%rd46, %rd45, %rd7;
	shl.b64 	%rd47, %rd46, 2;
	add.s64 	%rd48, %rd1, %rd47;
	ld.global.f32 	%f166, [%rd48];
	mul.wide.u32 	%rd49, %r93, 4;
	add.s64 	%rd50, %rd2, %rd49;
	ld.global.f32 	%f167, [%rd50];
	fma.rn.f32 	%f168, %f166, %f167, %f598;
	ld.global.f32 	%f169, [%rd48+4];
	ld.global.f32 	%f170, [%rd50+4];
	fma.rn.f32 	%f171, %f169, %f170, %f168;
	ld.global.f32 	%f172, [%rd48+8];
	ld.global.f32 	%f173, [%rd50+8];
	fma.rn.f32 	%f174, %f172, %f173, %f171;
	ld.global.f32 	%f175, [%rd48+12];
	ld.global.f32 	%f176, [%rd50+12];
	fma.rn.f32 	%f598, %f175, %f176, %f174;
	add.s32 	%r93, %r93, 4;
$L__BB0_11:
	setp.eq.s32 	%p9, %r10, 0;
	@%p9 bra 	$L__BB0_14;
	mov.b32 	%r96, 0;
$L__BB0_13:
	.pragma "nounroll";
	cvt.u64.u32 	%rd51, %r93;
	add.s64 	%rd52, %rd51, %rd7;
	shl.b64 	%rd53, %rd52, 2;
	add.s64 	%rd54, %rd1, %rd53;
	ld.global.f32 	%f177, [%rd54];
	mul.wide.u32 	%rd55, %r93, 4;
	add.s64 	%rd56, %rd2, %rd55;
	ld.global.f32 	%f178, [%rd56];
	fma.rn.f32 	%f598, %f177, %f178, %f598;
	add.s32 	%r93, %r93, 1;
	add.s32 	%r96, %r96, 1;
	setp.ne.s32 	%p10, %r96, %r10;
	@%p10 bra 	$L__BB0_13;
$L__BB0_14:
	setp.lt.s32 	%p11, %r70, 1;
	sub.f32 	%f180, %f1, %f598;
	add.s64 	%rd8, %rd5, %rd32;
	st.global.f32 	[%rd8], %f180;
	add.s64 	%rd9, %rd4, %rd32;
	st.global.f32 	[%rd9], %f180;
	bar.sync 	0;
	mov.f32 	%f641, 0f00000000;
	@%p11 bra 	$L__BB0_27;
	add.s32 	%r80, %r70, -1;
	and.b32  	%r17, %r70, 15;
	setp.lt.u32 	%p12, %r80, 15;
	mov.f32 	%f641, 0f00000000;
	mov.b32 	%r97, 0;
	@%p12 bra 	$L__BB0_18;
	and.b32  	%r97, %r70, 2147483632;
	mov.f32 	%f641, 0f00000000;
	mov.b32 	%r102, 0;
$L__BB0_17:
	.pragma "nounroll";
	mul.wide.u32 	%rd58, %r102, 4;
	add.s64 	%rd59, %rd5, %rd58;
	ld.global.f32 	%f184, [%rd59];
	fma.rn.f32 	%f185, %f184, %f184, %f641;
	ld.global.f32 	%f186, [%rd59+4];
	fma.rn.f32 	%f187, %f186, %f186, %f185;
	ld.global.f32 	%f188, [%rd59+8];
	fma.rn.f32 	%f189, %f188, %f188, %f187;
	ld.global.f32 	%f190, [%rd59+12];
	fma.rn.f32 	%f191, %f190, %f190, %f189;
	ld.global.f32 	%f192, [%rd59+16];
	fma.rn.f32 	%f193, %f192, %f192, %f191;
	ld.global.f32 	%f194, [%rd59+20];
	fma.rn.f32 	%f195, %f194, %f194, %f193;
	ld.global.f32 	%f196, [%rd59+24];
	fma.rn.f32 	%f197, %f196, %f196, %f195;
	ld.global.f32 	%f198, [%rd59+28];
	fma.rn.f32 	%f199, %f198, %f198, %f197;
	ld.global.f32 	%f200, [%rd59+32];
	fma.rn.f32 	%f201, %f200, %f200, %f199;
	ld.global.f32 	%f202, [%rd59+36];
	fma.rn.f32 	%f203, %f202, %f202, %f201;
	ld.global.f32 	%f204, [%rd59+40];
	fma.rn.f32 	%f205, %f204, %f204, %f203;
	ld.global.f32 	%f206, [%rd59+44];
	fma.rn.f32 	%f207, %f206, %f206, %f205;
	ld.global.f32 	%f208, [%rd59+48];
	fma.rn.f32 	%f209, %f208, %f208, %f207;
	ld.global.f32 	%f210, [%rd59+52];
	fma.rn.f32 	%f211, %f210, %f210, %f209;
	ld.global.f32 	%f212, [%rd59+56];
	fma.rn.f32 	%f213, %f212, %f212, %f211;
	ld.global.f32 	%f214, [%rd59+60];
	fma.rn.f32 	%f641, %f214, %f214, %f213;
	add.s32 	%r102, %r102, 16;
	setp.eq.s32 	%p13, %r102, %r97;
	@%p13 bra 	$L__BB0_18;
	bra.uni 	$L__BB0_17;
$L__BB0_18:
	setp.eq.s32 	%p14, %r17, 0;
	@%p14 bra 	$L__BB0_27;
	and.b32  	%r20, %r70, 7;
	setp.lt.u32 	%p15, %r17, 8;
	@%p15 bra 	$L__BB0_21;
	mul.wide.u32 	%rd60, %r97, 4;
	add.s64 	%rd61, %rd5, %rd60;
	ld.global.f32 	%f216, [%rd61];
	fma.rn.f32 	%f217, %f216, %f216, %f641;
	ld.global.f32 	%f218, [%rd61+4];
	fma.rn.f32 	%f219, %f218, %f218, %f217;
	ld.global.f32 	%f220, [%rd61+8];
	fma.rn.f32 	%f221, %f220, %f220, %f219;
	ld.global.f32 	%f222, [%rd61+12];
	fma.rn.f32 	%f223, %f222, %f222, %f221;
	ld.global.f32 	%f224, [%rd61+16];
	fma.rn.f32 	%f225, %f224, %f224, %f223;
	ld.global.f32 	%f226, [%rd61+20];
	fma.rn.f32 	%f227, %f226, %f226, %f225;
	ld.global.f32 	%f228, [%rd61+24];
	fma.rn.f32 	%f229, %f228, %f228, %f227;
	ld.global.f32 	%f230, [%rd61+28];
	fma.rn.f32 	%f641, %f230, %f230, %f229;
	add.s32 	%r97, %r97, 8;
$L__BB0_21:
	setp.eq.s32 	%p16, %r20, 0;
	@%p16 bra 	$L__BB0_27;
	and.b32  	%r23, %r70, 3;
	setp.lt.u32 	%p17, %r20, 4;
	@%p17 bra 	$L__BB0_24;
	mul.wide.u32 	%rd62, %r97, 4;
	add.s64 	%rd63, %rd5, %rd62;
	ld.global.f32 	%f232, [%rd63];
	fma.rn.f32 	%f233, %f232, %f232, %f641;
	ld.global.f32 	%f234, [%rd63+4];
	fma.rn.f32 	%f235, %f234, %f234, %f233;
	ld.global.f32 	%f236, [%rd63+8];
	fma.rn.f32 	%f237, %f236, %f236, %f235;
	ld.global.f32 	%f238, [%rd63+12];
	fma.rn.f32 	%f641, %f238, %f238, %f237;
	add.s32 	%r97, %r97, 4;
$L__BB0_24:
	setp.eq.s32 	%p18, %r23, 0;
	@%p18 bra 	$L__BB0_27;
	mov.b32 	%r101, 0;
$L__BB0_26:
	.pragma "nounroll";
	mul.wide.u32 	%rd64, %r97, 4;
	add.s64 	%rd65, %rd5, %rd64;
	ld.global.f32 	%f239, [%rd65];
	fma.rn.f32 	%f641, %f239, %f239, %f641;
	add.s32 	%r97, %r97, 1;
	add.s32 	%r101, %r101, 1;
	setp.ne.s32 	%p19, %r101, %r23;
	@%p19 bra 	$L__BB0_26;
$L__BB0_27:
	cvt.f64.f32 	%fd2, %f641;
	mul.f64 	%fd1, %fd2, 0d3EB0C6F7A0B5ED8D;
	setp.geu.f64 	%p20, %fd1, %fd2;
	@%p20 bra 	$L__BB0_89;
	add.s64 	%rd10, %rd3, %rd32;
	add.s64 	%rd11, %rd2, %rd32;
	add.s32 	%r30, %r70, -1;
	and.b32  	%r31, %r70, 15;
	add.s32 	%r32, %r31, -1;
	and.b32  	%r33, %r70, 7;
	add.s32 	%r34, %r33, -1;
	and.b32  	%r35, %r70, 2147483632;
	and.b32  	%r36, %r70, 3;
	neg.s32 	%r37, %r35;
	shl.b64 	%rd67, %rd7, 2;
	add.s64 	%rd68, %rd67, %rd1;
	add.s64 	%rd12, %rd68, 32;
	mov.b32 	%r103, 0;
$L__BB0_29:
	mov.u32 	%r40, %r103;
	mov.f32 	%f28, %f641;
	setp.lt.s32 	%p21, %r70, 1;
	mov.f32 	%f616, 0f00000000;
	@%p21 bra 	$L__BB0_43;
	setp.lt.u32 	%p22, %r30, 15;
	mov.f32 	%f616, 0f00000000;
	mov.b32 	%r106, 0;
	@%p22 bra 	$L__BB0_33;
	add.s64 	%rd124, %rd4, 32;
	mov.f32 	%f616, 0f00000000;
	mov.u64 	%rd125, %rd12;
	mov.u32 	%r104, %r37;
$L__BB0_32:
	.pragma "nounroll";
	ld.global.f32 	%f244, [%rd125+-32];
	ld.global.f32 	%f245, [%rd124+-32];
	fma.rn.f32 	%f246, %f244, %f245, %f616;
	ld.global.f32 	%f247, [%rd125+-28];
	ld.global.f32 	%f248, [%rd124+-28];
	fma.rn.f32 	%f249, %f247, %f248, %f246;
	ld.global.f32 	%f250, [%rd125+-24];
	ld.global.f32 	%f251, [%rd124+-24];
	fma.rn.f32 	%f252, %f250, %f251, %f249;
	ld.global.f32 	%f253, [%rd125+-20];
	ld.global.f32 	%f254, [%rd124+-20];
	fma.rn.f32 	%f255, %f253, %f254, %f252;
	ld.global.f32 	%f256, [%rd125+-16];
	ld.global.f32 	%f257, [%rd124+-16];
	fma.rn.f32 	%f258, %f256, %f257, %f255;
	ld.global.f32 	%f259, [%rd125+-12];
	ld.global.f32 	%f260, [%rd124+-12];
	fma.rn.f32 	%f261, %f259, %f260, %f258;
	ld.global.f32 	%f262, [%rd125+-8];
	ld.global.f32 	%f263, [%rd124+-8];
	fma.rn.f32 	%f264, %f262, %f263, %f261;
	ld.global.f32 	%f265, [%rd125+-4];
	ld.global.f32 	%f266, [%rd124+-4];
	fma.rn.f32 	%f267, %f265, %f266, %f264;
	ld.global.f32 	%f268, [%rd125];
	ld.global.f32 	%f269, [%rd124];
	fma.rn.f32 	%f270, %f268, %f269, %f267;
	ld.global.f32 	%f271, [%rd125+4];
	ld.global.f32 	%f272, [%rd124+4];
	fma.rn.f32 	%f273, %f271, %f272, %f270;
	ld.global.f32 	%f274, [%rd125+8];
	ld.global.f32 	%f275, [%rd124+8];
	fma.rn.f32 	%f276, %f274, %f275, %f273;
	ld.global.f32 	%f277, [%rd125+12];
	ld.global.f32 	%f278, [%rd124+12];
	fma.rn.f32 	%f279, %f277, %f278, %f276;
	ld.global.f32 	%f280, [%rd125+16];
	ld.global.f32 	%f281, [%rd124+16];
	fma.rn.f32 	%f282, %f280, %f281, %f279;
	ld.global.f32 	%f283, [%rd125+20];
	ld.global.f32 	%f284, [%rd124+20];
	fma.rn.f32 	%f285, %f283, %f284, %f282;
	ld.global.f32 	%f286, [%rd125+24];
	ld.global.f32 	%f287, [%rd124+24];
	fma.rn.f32 	%f288, %f286, %f287, %f285;
	ld.global.f32 	%f289, [%rd125+28];
	ld.global.f32 	%f290, [%rd124+28];
	fma.rn.f32 	%f616, %f289, %f290, %f288;
	add.s32 	%r104, %r104, 16;
	add.s64 	%rd125, %rd125, 64;
	add.s64 	%rd124, %rd124, 64;
	setp.ne.s32 	%p23, %r104, 0;
	mov.u32 	%r106, %r35;
	@%p23 bra 	$L__BB0_32;
$L__BB0_33:
	setp.eq.s32 	%p24, %r31, 0;
	@%p24 bra 	$L__BB0_43;
	setp.lt.u32 	%p25, %r32, 7;
	@%p25 bra 	$L__BB0_36;
	cvt.u64.u32 	%rd69, %r106;
	add.s64 	%rd70, %rd69, %rd7;
	shl.b64 	%rd71, %rd70, 2;
	add.s64 	%rd72, %rd1, %rd71;
	ld.global.f32 	%f292, [%rd72];
	mul.wide.u32 	%rd73, %r106, 4;
	add.s64 	%rd74, %rd4, %rd73;
	ld.global.f32 	%f293, [%rd74];
	fma.rn.f32 	%f294, %f292, %f293, %f616;
	ld.global.f32 	%f295, [%rd72+4];
	ld.global.f32 	%f296, [%rd74+4];
	fma.rn.f32 	%f297, %f295, %f296, %f294;
	ld.global.f32 	%f298, [%rd72+8];
	ld.global.f32 	%f299, [%rd74+8];
	fma.rn.f32 	%f300, %f298, %f299, %f297;
	ld.global.f32 	%f301, [%rd72+12];
	ld.global.f32 	%f302, [%rd74+12];
	fma.rn.f32 	%f303, %f301, %f302, %f300;
	ld.global.f32 	%f304, [%rd72+16];
	ld.global.f32 	%f305, [%rd74+16];
	fma.rn.f32 	%f306, %f304, %f305, %f303;
	ld.global.f32 	%f307, [%rd72+20];
	ld.global.f32 	%f308, [%rd74+20];
	fma.rn.f32 	%f309, %f307, %f308, %f306;
	ld.global.f32 	%f310, [%rd72+24];
	ld.global.f32 	%f311, [%rd74+24];
	fma.rn.f32 	%f312, %f310, %f311, %f309;
	ld.global.f32 	%f313, [%rd72+28];
	ld.global.f32 	%f314, [%rd74+28];
	fma.rn.f32 	%f616, %f313, %f314, %f312;
	add.s32 	%r106, %r106, 8;
$L__BB0_36:
	setp.eq.s32 	%p26, %r33, 0;
	@%p26 bra 	$L__BB0_43;
	setp.lt.u32 	%p27, %r34, 3;
	@%p27 bra 	$L__BB0_39;
	cvt.u64.u32 	%rd75, %r106;
	add.s64 	%rd76, %rd75, %rd7;
	shl.b64 	%rd77, %rd76, 2;
	add.s64 	%rd78, %rd1, %rd77;
	ld.global.f32 	%f316, [%rd78];
	mul.wide.u32 	%rd79, %r106, 4;
	add.s64 	%rd80, %rd4, %rd79;
	ld.global.f32 	%f317, [%rd80];
	fma.rn.f32 	%f318, %f316, %f317, %f616;
	ld.global.f32 	%f319, [%rd78+4];
	ld.global.f32 	%f320, [%rd80+4];
	fma.rn.f32 	%f321, %f319, %f320, %f318;
	ld.global.f32 	%f322, [%rd78+8];
	ld.global.f32 	%f323, [%rd80+8];
	fma.rn.f32 	%f324, %f322, %f323, %f321;
	ld.global.f32 	%f325, [%rd78+12];
	ld.global.f32 	%f326, [%rd80+12];
	fma.rn.f32 	%f616, %f325, %f326, %f324;
	add.s32 	%r106, %r106, 4;
$L__BB0_39:
	setp.eq.s32 	%p28, %r36, 0;
	@%p28 bra 	$L__BB0_43;
	setp.eq.s32 	%p29, %r36, 1;
	cvt.u64.u32 	%rd81, %r106;
	add.s64 	%rd82, %rd81, %rd7;
	shl.b64 	%rd83, %rd82, 2;
	add.s64 	%rd18, %rd1, %rd83;
	ld.global.f32 	%f327, [%rd18];
	mul.wide.u32 	%rd84, %r106, 4;
	add.s64 	%rd19, %rd4, %rd84;
	ld.global.f32 	%f328, [%rd19];
	fma.rn.f32 	%f616, %f327, %f328, %f616;
	@%p29 bra 	$L__BB0_43;
	setp.eq.s32 	%p30, %r36, 2;
	ld.global.f32 	%f329, [%rd18+4];
	ld.global.f32 	%f330, [%rd19+4];
	fma.rn.f32 	%f616, %f329, %f330, %f616;
	@%p30 bra 	$L__BB0_43;
	ld.global.f32 	%f331, [%rd18+8];
	ld.global.f32 	%f332, [%rd19+8];
	fma.rn.f32 	%f616, %f331, %f332, %f616;
$L__BB0_43:
	st.global.f32 	[%rd10], %f616;
	bar.sync 	0;
	mov.f32 	%f624, 0f00000000;
	@%p21 bra 	$L__BB0_57;
	setp.lt.u32 	%p32, %r30, 15;
	mov.f32 	%f624, 0f00000000;
	mov.b32 	%r110, 0;
	@%p32 bra 	$L__BB0_47;
	mov.f32 	%f624, 0f00000000;
	mov.b32 	%r108, 0;
$L__BB0_46:
	.pragma "nounroll";
	mul.wide.u32 	%rd85, %r108, 4;
	add.s64 	%rd86, %rd4, %rd85;
	ld.global.f32 	%f337, [%rd86];
	add.s64 	%rd87, %rd3, %rd85;
	ld.global.f32 	%f338, [%rd87];
	fma.rn.f32 	%f339, %f337, %f338, %f624;
	ld.global.f32 	%f340, [%rd86+4];
	ld.global.f32 	%f341, [%rd87+4];
	fma.rn.f32 	%f342, %f340, %f341, %f339;
	ld.global.f32 	%f343, [%rd86+8];
	ld.global.f32 	%f344, [%rd87+8];
	fma.rn.f32 	%f345, %f343, %f344, %f342;
	ld.global.f32 	%f346, [%rd86+12];
	ld.global.f32 	%f347, [%rd87+12];
	fma.rn.f32 	%f348, %f346, %f347, %f345;
	ld.global.f32 	%f349, [%rd86+16];
	ld.global.f32 	%f350, [%rd87+16];
	fma.rn.f32 	%f351, %f349, %f350, %f348;
	ld.global.f32 	%f352, [%rd86+20];
	ld.global.f32 	%f353, [%rd87+20];
	fma.rn.f32 	%f354, %f352, %f353, %f351;
	ld.global.f32 	%f355, [%rd86+24];
	ld.global.f32 	%f356, [%rd87+24];
	fma.rn.f32 	%f357, %f355, %f356, %f354;
	ld.global.f32 	%f358, [%rd86+28];
	ld.global.f32 	%f359, [%rd87+28];
	fma.rn.f32 	%f360, %f358, %f359, %f357;
	ld.global.f32 	%f361, [%rd86+32];
	ld.global.f32 	%f362, [%rd87+32];
	fma.rn.f32 	%f363, %f361, %f362, %f360;
	ld.global.f32 	%f364, [%rd86+36];
	ld.global.f32 	%f365, [%rd87+36];
	fma.rn.f32 	%f366, %f364, %f365, %f363;
	ld.global.f32 	%f367, [%rd86+40];
	ld.global.f32 	%f368, [%rd87+40];
	fma.rn.f32 	%f369, %f367, %f368, %f366;
	ld.global.f32 	%f370, [%rd86+44];
	ld.global.f32 	%f371, [%rd87+44];
	fma.rn.f32 	%f372, %f370, %f371, %f369;
	ld.global.f32 	%f373, [%rd86+48];
	ld.global.f32 	%f374, [%rd87+48];
	fma.rn.f32 	%f375, %f373, %f374, %f372;
	ld.global.f32 	%f376, [%rd86+52];
	ld.global.f32 	%f377, [%rd87+52];
	fma.rn.f32 	%f378, %f376, %f377, %f375;
	ld.global.f32 	%f379, [%rd86+56];
	ld.global.f32 	%f380, [%rd87+56];
	fma.rn.f32 	%f381, %f379, %f380, %f378;
	ld.global.f32 	%f382, [%rd86+60];
	ld.global.f32 	%f383, [%rd87+60];
	fma.rn.f32 	%f624, %f382, %f383, %f381;
	add.s32 	%r108, %r108, 16;
	setp.ne.s32 	%p33, %r108, %r35;
	mov.u32 	%r110, %r35;
	@%p33 bra 	$L__BB0_46;
$L__BB0_47:
	setp.eq.s32 	%p34, %r31, 0;
	@%p34 bra 	$L__BB0_57;
	setp.lt.u32 	%p35, %r32, 7;
	@%p35 bra 	$L__BB0_50;
	mul.wide.u32 	%rd88, %r110, 4;
	add.s64 	%rd89, %rd4, %rd88;
	ld.global.f32 	%f385, [%rd89];
	add.s64 	%rd90, %rd3, %rd88;
	ld.global.f32 	%f386, [%rd90];
	fma.rn.f32 	%f387, %f385, %f386, %f624;
	ld.global.f32 	%f388, [%rd89+4];
	ld.global.f32 	%f389, [%rd90+4];
	fma.rn.f32 	%f390, %f388, %f389, %f387;
	ld.global.f32 	%f391, [%rd89+8];
	ld.global.f32 	%f392, [%rd90+8];
	fma.rn.f32 	%f393, %f391, %f392, %f390;
	ld.global.f32 	%f394, [%rd89+12];
	ld.global.f32 	%f395, [%rd90+12];
	fma.rn.f32 	%f396, %f394, %f395, %f393;
	ld.global.f32 	%f397, [%rd89+16];
	ld.global.f32 	%f398, [%rd90+16];
	fma.rn.f32 	%f399, %f397, %f398, %f396;
	ld.global.f32 	%f400, [%rd89+20];
	ld.global.f32 	%f401, [%rd90+20];
	fma.rn.f32 	%f402, %f400, %f401, %f399;
	ld.global.f32 	%f403, [%rd89+24];
	ld.global.f32 	%f404, [%rd90+24];
	fma.rn.f32 	%f405, %f403, %f404, %f402;
	ld.global.f32 	%f406, [%rd89+28];
	ld.global.f32 	%f407, [%rd90+28];
	fma.rn.f32 	%f624, %f406, %f407, %f405;
	add.s32 	%r110, %r110, 8;
$L__BB0_50:
	setp.eq.s32 	%p36, %r33, 0;
	@%p36 bra 	$L__BB0_57;
	setp.lt.u32 	%p37, %r34, 3;
	@%p37 bra 	$L__BB0_53;
	mul.wide.u32 	%rd91, %r110, 4;
	add.s64 	%rd92, %rd4, %rd91;
	ld.global.f32 	%f409, [%rd92];
	add.s64 	%rd93, %rd3, %rd91;
	ld.global.f32 	%f410, [%rd93];
	fma.rn.f32 	%f411, %f409, %f410, %f624;
	ld.global.f32 	%f412, [%rd92+4];
	ld.global.f32 	%f413, [%rd93+4];
	fma.rn.f32 	%f414, %f412, %f413, %f411;
	ld.global.f32 	%f415, [%rd92+8];
	ld.global.f32 	%f416, [%rd93+8];
	fma.rn.f32 	%f417, %f415, %f416, %f414;
	ld.global.f32 	%f418, [%rd92+12];
	ld.global.f32 	%f419, [%rd93+12];
	fma.rn.f32 	%f624, %f418, %f419, %f417;
	add.s32 	%r110, %r110, 4;
$L__BB0_53:
	setp.eq.s32 	%p38, %r36, 0;
	@%p38 bra 	$L__BB0_57;
	setp.eq.s32 	%p39, %r36, 1;
	mul.wide.u32 	%rd94, %r110, 4;
	add.s64 	%rd20, %rd4, %rd94;
	ld.global.f32 	%f420, [%rd20];
	add.s64 	%rd21, %rd3, %rd94;
	ld.global.f32 	%f421, [%rd21];
	fma.rn.f32 	%f624, %f420, %f421, %f624;
	@%p39 bra 	$L__BB0_57;
	setp.eq.s32 	%p40, %r36, 2;
	ld.global.f32 	%f422, [%rd20+4];
	ld.global.f32 	%f423, [%rd21+4];
	fma.rn.f32 	%f624, %f422, %f423, %f624;
	@%p40 bra 	$L__BB0_57;
	ld.global.f32 	%f424, [%rd20+8];
	ld.global.f32 	%f425, [%rd21+8];
	fma.rn.f32 	%f624, %f424, %f425, %f624;
$L__BB0_57:
	div.rn.f32 	%f57, %f28, %f624;
	ld.global.f32 	%f426, [%rd9];
	ld.global.f32 	%f427, [%rd11];
	fma.rn.f32 	%f428, %f57, %f426, %f427;
	st.global.f32 	[%rd11], %f428;
	bar.sync 	0;
	cvt.u16.u32 	%rs1, %r40;
	mul.lo.s16 	%rs2, %rs1, 23593;
	shl.b16 	%rs3, %rs2, 15;
	shr.u16 	%rs4, %rs2, 1;
	or.b16  	%rs5, %rs4, %rs3;
	setp.lt.u16 	%p41, %rs5, 1311;
	@%p41 bra 	$L__BB0_73;
	ld.global.f32 	%f58, [%rd6];
	mov.f32 	%f632, 0f00000000;
	@%p21 bra 	$L__BB0_72;
	setp.lt.u32 	%p43, %r30, 15;
	mov.f32 	%f632, 0f00000000;
	mov.b32 	%r114, 0;
	@%p43 bra 	$L__BB0_62;
	mov.f32 	%f632, 0f00000000;
	mov.b32 	%r112, 0;
$L__BB0_61:
	.pragma "nounroll";
	cvt.u64.u32 	%rd95, %r112;
	add.s64 	%rd96, %rd95, %rd7;
	shl.b64 	%rd97, %rd96, 2;
	add.s64 	%rd98, %rd1, %rd97;
	ld.global.f32 	%f433, [%rd98];
	mul.wide.u32 	%rd99, %r112, 4;
	add.s64 	%rd100, %rd2, %rd99;
	ld.global.f32 	%f434, [%rd100];
	fma.rn.f32 	%f435, %f433, %f434, %f632;
	ld.global.f32 	%f436, [%rd98+4];
	ld.global.f32 	%f437, [%rd100+4];
	fma.rn.f32 	%f438, %f436, %f437, %f435;
	ld.global.f32 	%f439, [%rd98+8];
	ld.global.f32 	%f440, [%rd100+8];
	fma.rn.f32 	%f441, %f439, %f440, %f438;
	ld.global.f32 	%f442, [%rd98+12];
	ld.global.f32 	%f443, [%rd100+12];
	fma.rn.f32 	%f444, %f442, %f443, %f441;
	ld.global.f32 	%f445, [%rd98+16];
	ld.global.f32 	%f446, [%rd100+16];
	fma.rn.f32 	%f447, %f445, %f446, %f444;
	ld.global.f32 	%f448, [%rd98+20];
	ld.global.f32 	%f449, [%rd100+20];
	fma.rn.f32 	%f450, %f448, %f449, %f447;
	ld.global.f32 	%f451, [%rd98+24];
	ld.global.f32 	%f452, [%rd100+24];
	fma.rn.f32 	%f453, %f451, %f452, %f450;
	ld.global.f32 	%f454, [%rd98+28];
	ld.global.f32 	%f455, [%rd100+28];
	fma.rn.f32 	%f456, %f454, %f455, %f453;
	ld.global.f32 	%f457, [%rd98+32];
	ld.global.f32 	%f458, [%rd100+32];
	fma.rn.f32 	%f459, %f457, %f458, %f456;
	ld.global.f32 	%f460, [%rd98+36];
	ld.global.f32 	%f461, [%rd100+36];
	fma.rn.f32 	%f462, %f460, %f461, %f459;
	ld.global.f32 	%f463, [%rd98+40];
	ld.global.f32 	%f464, [%rd100+40];
	fma.rn.f32 	%f465, %f463, %f464, %f462;
	ld.global.f32 	%f466, [%rd98+44];
	ld.global.f32 	%f467, [%rd100+44];
	fma.rn.f32 	%f468, %f466, %f467, %f465;
	ld.global.f32 	%f469, [%rd98+48];
	ld.global.f32 	%f470, [%rd100+48];
	fma.rn.f32 	%f471, %f469, %f470, %f468;
	ld.global.f32 	%f472, [%rd98+52];
	ld.global.f32 	%f473, [%rd100+52];
	fma.rn.f32 	%f474, %f472, %f473, %f471;
	ld.global.f32 	%f475, [%rd98+56];
	ld.global.f32 	%f476, [%rd100+56];
	fma.rn.f32 	%f477, %f475, %f476, %f474;
	ld.global.f32 	%f478, [%rd98+60];
	ld.global.f32 	%f479, [%rd100+60];
	fma.rn.f32 	%f632, %f478, %f479, %f477;
	add.s32 	%r112, %r112, 16;
	setp.ne.s32 	%p44, %r112, %r35;
	mov.u32 	%r114, %r35;
	@%p44 bra 	$L__BB0_61;
$L__BB0_62:
	setp.eq.s32 	%p45, %r31, 0;
	@%p45 bra 	$L__BB0_72;
	setp.lt.u32 	%p46, %r32, 7;
	@%p46 bra 	$L__BB0_65;
	cvt.u64.u32 	%rd101, %r114;
	add.s64 	%rd102, %rd101, %rd7;
	shl.b64 	%rd103, %rd102, 2;
	add.s64 	%rd104, %rd1, %rd103;
	ld.global.f32 	%f481, [%rd104];
	mul.wide.u32 	%rd105, %r114, 4;
	add.s64 	%rd106, %rd2, %rd105;
	ld.global.f32 	%f482, [%rd106];
	fma.rn.f32 	%f483, %f481, %f482, %f632;
	ld.global.f32 	%f484, [%rd104+4];
	ld.global.f32 	%f485, [%rd106+4];
	fma.rn.f32 	%f486, %f484, %f485, %f483;
	ld.global.f32 	%f487, [%rd104+8];
	ld.global.f32 	%f488, [%rd106+8];
	fma.rn.f32 	%f489, %f487, %f488, %f486;
	ld.global.f32 	%f490, [%rd104+12];
	ld.global.f32 	%f491, [%rd106+12];
	fma.rn.f32 	%f492, %f490, %f491, %f489;
	ld.global.f32 	%f493, [%rd104+16];
	ld.global.f32 	%f494, [%rd106+16];
	fma.rn.f32 	%f495, %f493, %f494, %f492;
	ld.global.f32 	%f496, [%rd104+20];
	ld.global.f32 	%f497, [%rd106+20];
	fma.rn.f32 	%f498, %f496, %f497, %f495;
	ld.global.f32 	%f499, [%rd104+24];
	ld.global.f32 	%f500, [%rd106+24];
	fma.rn.f32 	%f501, %f499, %f500, %f498;
	ld.global.f32 	%f502, [%rd104+28];
	ld.global.f32 	%f503, [%rd106+28];
	fma.rn.f32 	%f632, %f502, %f503, %f501;
	add.s32 	%r114, %r114, 8;
$L__BB0_65:
	setp.eq.s32 	%p47, %r33, 0;
	@%p47 bra 	$L__BB0_72;
	setp.lt.u32 	%p48, %r34, 3;
	@%p48 bra 	$L__BB0_68;
	cvt.u64.u32 	%rd107, %r114;
	add.s64 	%rd108, %rd107, %rd7;
	shl.b64 	%rd109, %rd108, 2;
	add.s64 	%rd110, %rd1, %rd109;
	ld.global.f32 	%f505, [%rd110];
	mul.wide.u32 	%rd111, %r114, 4;
	add.s64 	%rd112, %rd2, %rd111;
	ld.global.f32 	%f506, [%rd112];
	fma.rn.f32 	%f507, %f505, %f506, %f632;
	ld.global.f32 	%f508, [%rd110+4];
	ld.global.f32 	%f509, [%rd112+4];
	fma.rn.f32 	%f510, %f508, %f509, %f507;
	ld.global.f32 	%f511, [%rd110+8];
	ld.global.f32 	%f512, [%rd112+8];
	fma.rn.f32 	%f513, %f511, %f512, %f510;
	ld.global.f32 	%f514, [%rd110+12];
	ld.global.f32 	%f515, [%rd112+12];
	fma.rn.f32 	%f632, %f514, %f515, %f513;
	add.s32 	%r114, %r114, 4;
$L__BB0_68:
	setp.eq.s32 	%p49, %r36, 0;
	@%p49 bra 	$L__BB0_72;
	setp.eq.s32 	%p50, %r36, 1;
	cvt.u64.u32 	%rd113, %r114;
	add.s64 	%rd114, %rd113, %rd7;
	shl.b64 	%rd115, %rd114, 2;
	add.s64 	%rd22, %rd1, %rd115;
	ld.global.f32 	%f516, [%rd22];
	mul.wide.u32 	%rd116, %r114, 4;
	add.s64 	%rd23, %rd2, %rd116;
	ld.global.f32 	%f517, [%rd23];
	fma.rn.f32 	%f632, %f516, %f517, %f632;
	@%p50 bra 	$L__BB0_72;
	setp.eq.s32 	%p51, %r36, 2;
	ld.global.f32 	%f518, [%rd22+4];
	ld.global.f32 	%f519, [%rd23+4];
	fma.rn.f32 	%f632, %f518, %f519, %f632;
	@%p51 bra 	$L__BB0_72;
	ld.global.f32 	%f520, [%rd22+8];
	ld.global.f32 	%f521, [%rd23+8];
	fma.rn.f32 	%f632, %f520, %f521, %f632;
$L__BB0_72:
	sub.f32 	%f633, %f58, %f632;
	bra.uni 	$L__BB0_74;
$L__BB0_73:
	ld.global.f32 	%f522, [%rd10];
	mul.f32 	%f523, %f57, %f522;
	ld.global.f32 	%f524, [%rd8];
	sub.f32 	%f633, %f524, %f523;
$L__BB0_74:
	st.global.f32 	[%rd8], %f633;
	mov.f32 	%f641, 0f00000000;
	@%p21 bra 	$L__BB0_88;
	setp.lt.u32 	%p53, %r30, 15;
	mov.f32 	%f641, 0f00000000;
	mov.b32 	%r118, 0;
	@%p53 bra 	$L__BB0_78;
	mov.f32 	%f641, 0f00000000;
	mov.b32 	%r116, 0;
$L__BB0_77:
	.pragma "nounroll";
	mul.wide.u32 	%rd117, %r116, 4;
	add.s64 	%rd118, %rd5, %rd117;
	ld.global.f32 	%f529, [%rd118];
	fma.rn.f32 	%f530, %f529, %f529, %f641;
	ld.global.f32 	%f531, [%rd118+4];
	fma.rn.f32 	%f532, %f531, %f531, %f530;
	ld.global.f32 	%f533, [%rd118+8];
	fma.rn.f32 	%f534, %f533, %f533, %f532;
	ld.global.f32 	%f535, [%rd118+12];
	fma.rn.f32 	%f536, %f535, %f535, %f534;
	ld.global.f32 	%f537, [%rd118+16];
	fma.rn.f32 	%f538, %f537, %f537, %f536;
	ld.global.f32 	%f539, [%rd118+20];
	fma.rn.f32 	%f540, %f539, %f539, %f538;
	ld.global.f32 	%f541, [%rd118+24];
	fma.rn.f32 	%f542, %f541, %f541, %f540;
	ld.global.f32 	%f543, [%rd118+28];
	fma.rn.f32 	%f544, %f543, %f543, %f542;
	ld.global.f32 	%f545, [%rd118+32];
	fma.rn.f32 	%f546, %f545, %f545, %f544;
	ld.global.f32 	%f547, [%rd118+36];
	fma.rn.f32 	%f548, %f547, %f547, %f546;
	ld.global.f32 	%f549, [%rd118+40];
	fma.rn.f32 	%f550, %f549, %f549, %f548;
	ld.global.f32 	%f551, [%rd118+44];
	fma.rn.f32 	%f552, %f551, %f551, %f550;
	ld.global.f32 	%f553, [%rd118+48];
	fma.rn.f32 	%f554, %f553, %f553, %f552;
	ld.global.f32 	%f555, [%rd118+52];
	fma.rn.f32 	%f556, %f555, %f555, %f554;
	ld.global.f32 	%f557, [%rd118+56];
	fma.rn.f32 	%f558, %f557, %f557, %f556;
	ld.global.f32 	%f559, [%rd118+60];
	fma.rn.f32 	%f641, %f559, %f559, %f558;
	add.s32 	%r116, %r116, 16;
	setp.ne.s32 	%p54, %r116, %r35;
	mov.u32 	%r118, %r35;
	@%p54 bra 	$L__BB0_77;
$L__BB0_78:
	setp.eq.s32 	%p55, %r31, 0;
	@%p55 bra 	$L__BB0_88;
	setp.lt.u32 	%p56, %r32, 7;
	@%p56 bra 	$L__BB0_81;
	mul.wide.u32 	%rd119, %r118, 4;
	add.s64 	%rd120, %rd5, %rd119;
	ld.global.f32 	%f561, [%rd120];
	fma.rn.f32 	%f562, %f561, %f561, %f641;
	ld.global.f32 	%f563, [%rd120+4];
	fma.rn.f32 	%f564, %f563, %f563, %f562;
	ld.global.f32 	%f565, [%rd120+8];
	fma.rn.f32 	%f566, %f565, %f565, %f564;
	ld.global.f32 	%f567, [%rd120+12];
	fma.rn.f32 	%f568, %f567, %f567, %f566;
	ld.global.f32 	%f569, [%rd120+16];
	fma.rn.f32 	%f570, %f569, %f569, %f568;
	ld.global.f32 	%f571, [%rd120+20];
	fma.rn.f32 	%f572, %f571, %f571, %f570;
	ld.global.f32 	%f573, [%rd120+24];
	fma.rn.f32 	%f574, %f573, %f573, %f572;
	ld.global.f32 	%f575, [%rd120+28];
	fma.rn.f32 	%f641, %f575, %f575, %f574;
	add.s32 	%r118, %r118, 8;
$L__BB0_81:
	setp.eq.s32 	%p57, %r33, 0;
	@%p57 bra 	$L__BB0_88;
	setp.lt.u32 	%p58, %r34, 3;
	@%p58 bra 	$L__BB0_84;
	mul.wide.u32 	%rd121, %r118, 4;
	add.s64 	%rd122, %rd5, %rd121;
	ld.global.f32 	%f577, [%rd122];
	fma.rn.f32 	%f578, %f577, %f577, %f641;
	ld.global.f32 	%f579, [%rd122+4];
	fma.rn.f32 	%f580, %f579, %f579, %f578;
	ld.global.f32 	%f581, [%rd122+8];
	fma.rn.f32 	%f582, %f581, %f581, %f580;
	ld.global.f32 	%f583, [%rd122+12];
	fma.rn.f32 	%f641, %f583, %f583, %f582;
	add.s32 	%r118, %r118, 4;
$L__BB0_84:
	setp.eq.s32 	%p59, %r36, 0;
	@%p59 bra 	$L__BB0_88;
	setp.eq.s32 	%p60, %r36, 1;
	mul.wide.u32 	%rd123, %r118, 4;
	add.s64 	%rd24, %rd5, %rd123;
	ld.global.f32 	%f584, [%rd24];
	fma.rn.f32 	%f641, %f584, %f584, %f641;
	@%p60 bra 	$L__BB0_88;
	setp.eq.s32 	%p61, %r36, 2;
	ld.global.f32 	%f585, [%rd24+4];
	fma.rn.f32 	%f641, %f585, %f585, %f641;
	@%p61 bra 	$L__BB0_88;
	ld.global.f32 	%f586, [%rd24+8];
	fma.rn.f32 	%f641, %f586, %f586, %f641;
$L__BB0_88:
	div.rn.f32 	%f587, %f641, %f28;
	ld.global.f32 	%f588, [%rd9];
	fma.rn.f32 	%f589, %f587, %f588, %f633;
	st.global.f32 	[%rd9], %f589;
	add.s32 	%r103, %r40, 1;
	bar.sync 	0;
	setp.lt.u32 	%p62, %r40, 999;
	cvt.f64.f32 	%fd3, %f641;
	setp.lt.f64 	%p63, %fd1, %fd3;
	and.pred  	%p64, %p62, %p63;
	@%p64 bra 	$L__BB0_29;
$L__BB0_89:
	ret;

}


// ===== COMPILED SASS (sm_100) =====

	.target	sm_100

	.elftype	@"ET_EXEC"


//--------------------- .note.nv.tkinfo           --------------------------
	.section	.note.nv.tkinfo,"",@"SHT_NOTE"
	.sectionflags	@"SHF_NOTE_NV_TKINFO"
	.tkinfo
        /*0018*/ 	.word	0x00000002
        /*0030*/ 	.string	""
        /*0030*/ 	.string	"ptxas"
        /*0030*/ 	.string	"Cuda compilation tools, release 13.0, V13.0.88"
        /*0030*/ 	.string	"Build cuda_13.0.r13.0/compiler.36424714_0"
        /*0030*/ 	.string	"-arch sm_100 -m 64 "



//--------------------- .note.nv.cuinfo           --------------------------
	.section	.note.nv.cuinfo,"",@"SHT_NOTE"
	.sectionflags	@"SHF_NOTE_NV_CUINFO"
        /*0018*/ 	.short	0x0002
        /*001a*/ 	.short	0x0064
        /*001c*/ 	.short	0x0082
	.zero		2


//--------------------- .nv.info                  --------------------------
	.section	.nv.info,"",@"SHT_CUDA_INFO"
	.align	4


	//----- nvinfo : EIATTR_REGCOUNT
	.align		4
        /*0000*/ 	.byte	0x04, 0x2f
        /*0002*/ 	.short	(.L_1 - .L_0)
	.align		4
.L_0:
        /*0004*/ 	.word	index@(_Z10gpuCGSolvePfS_S_S_S_S_i)
        /*0008*/ 	.word	0x00000020


	//----- nvinfo : EIATTR_FRAME_SIZE
	.align		4
.L_1:
        /*000c*/ 	.byte	0x04, 0x11
        /*000e*/ 	.short	(.L_3 - .L_2)
	.align		4
.L_2:
        /*0010*/ 	.word	index@($__internal_0_$__cuda_sm3x_div_rn_noftz_f32_slowpath)
        /*0014*/ 	.word	0x00000000


	//----- nvinfo : EIATTR_FRAME_SIZE
	.align		4
.L_3:
        /*0018*/ 	.byte	0x04, 0x11
        /*001a*/ 	.short	(.L_5 - .L_4)
	.align		4
.L_4:
        /*001c*/ 	.word	index@(_Z10gpuCGSolvePfS_S_S_S_S_i)
        /*0020*/ 	.word	0x00000000


	//----- nvinfo : EIATTR_MIN_STACK_SIZE
	.align		4
.L_5:
        /*0024*/ 	.byte	0x04, 0x12
        /*0026*/ 	.short	(.L_7 - .L_6)
	.align		4
.L_6:
        /*0028*/ 	.word	index@(_Z10gpuCGSolvePfS_S_S_S_S_i)
        /*002c*/ 	.word	0x00000000
.L_7:


//--------------------- .nv.compat                --------------------------
	.section	.nv.compat,"",@"SHT_CUDA_COMPAT_INFO"
	.align	4
        /*0000*/ 	.byte	0x02, 0x09, 0x00, 0x00, 0x02, 0x02, 0x01, 0x00, 0x02, 0x05, 0x05, 0x00, 0x03, 0x07, 0x01, 0x01
        /*0010*/ 	.byte	0x02, 0x03, 0x00, 0x00, 0x02, 0x06, 0x01, 0x00, 0x04, 0x0b, 0x08, 0x00, 0x01, 0x00, 0x00, 0x00
        /*0020*/ 	.byte	0x00, 0x00, 0x00, 0x00


//--------------------- .nv.info._Z10gpuCGSolvePfS_S_S_S_S_i --------------------------
	.section	.nv.info._Z10gpuCGSolvePfS_S_S_S_S_i,"",@"SHT_CUDA_INFO"
	.sectionflags	@""
	.align	4


	//----- nvinfo : EIATTR_CUDA_API_VERSION
	.align		4
        /*0000*/ 	.byte	0x04, 0x37
        /*0002*/ 	.short	(.L_9 - .L_8)
.L_8:
        /*0004*/ 	.word	0x00000082


	//----- nvinfo : EIATTR_KPARAM_INFO
	.align		4
.L_9:
        /*0008*/ 	.byte	0x04, 0x17
        /*000a*/ 	.short	(.L_11 - .L_10)
.L_10:
        /*000c*/ 	.word	0x00000000
        /*0010*/ 	.short	0x0006
        /*0012*/ 	.short	0x0030
        /*0014*/ 	.byte	0x00, 0xf0, 0x11, 0x00


	//----- nvinfo : EIATTR_KPARAM_INFO
	.align		4
.L_11:
        /*0018*/ 	.byte	0x04, 0x17
        /*001a*/ 	.short	(.L_13 - .L_12)
.L_12:
        /*001c*/ 	.word	0x00000000
        /*0020*/ 	.short	0x0005
        /*0022*/ 	.short	0x0028
        /*0024*/ 	.byte	0x00, 0xf5, 0x21, 0x00


	//----- nvinfo : EIATTR_KPARAM_INFO
	.align		4
.L_13:
        /*0028*/ 	.byte	0x04, 0x17
        /*002a*/ 	.short	(.L_15 - .L_14)
.L_14:
        /*002c*/ 	.word	0x00000000
        /*0030*/ 	.short	0x0004
        /*0032*/ 	.short	0x0020
        /*0034*/ 	.byte	0x00, 0xf5, 0x21, 0x00


	//----- nvinfo : EIATTR_KPARAM_INFO
	.align		4
.L_15:
        /*0038*/ 	.byte	0x04, 0x17
        /*003a*/ 	.short	(.L_17 - .L_16)
.L_16:
        /*003c*/ 	.word	0x00000000
        /*0040*/ 	.short	0x0003
        /*0042*/ 	.short	0x0018
        /*0044*/ 	.byte	0x00, 0xf5, 0x21, 0x00


	//----- nvinfo : EIATTR_KPARAM_INFO
	.align		4
.L_17:
        /*0048*/ 	.byte	0x04, 0x17
        /*004a*/ 	.short	(.L_19 - .L_18)
.L_18:
        /*004c*/ 	.word	0x00000000
        /*0050*/ 	.short	0x0002
        /*0052*/ 	.short	0x0010
        /*0054*/ 	.byte	0x00, 0xf5, 0x21, 0x00


	//----- nvinfo : EIATTR_KPARAM_INFO
	.align		4
.L_19:
        /*0058*/ 	.byte	0x04, 0x17
        /*005a*/ 	.short	(.L_21 - .L_20)
.L_20:
        /*005c*/ 	.word	0x00000000
        /*0060*/ 	.short	0x0001
        /*0062*/ 	.short	0x0008
        /*0064*/ 	.byte	0x00, 0xf5, 0x21, 0x00


	//----- nvinfo : EIATTR_KPARAM_INFO
	.align		4
.L_21:
        /*0068*/ 	.byte	0x04, 0x17
        /*006a*/ 	.short	(.L_23 - .L_22)
.L_22:
        /*006c*/ 	.word	0x00000000
        /*0070*/ 	.short	0x0000
        /*0072*/ 	.short	0x0000
        /*0074*/ 	.byte	0x00, 0xf5, 0x21, 0x00


	//----- nvinfo : EIATTR_SPARSE_MMA_MASK
	.align		4
.L_23:
        /*0078*/ 	.byte	0x03, 0x50
        /*007a*/ 	.short	0x0000


	//----- nvinfo : EIATTR_MAXREG_COUNT
	.align		4
        /*007c*/ 	.byte	0x03, 0x1b
        /*007e*/ 	.short	0x00ff


	//----- nvinfo : EIATTR_NUM_BARRIERS
	.align		4
        /*0080*/ 	.byte	0x02, 0x4c
        /*0082*/ 	.byte	0x01
	.zero		1


	//----- nvinfo : EIATTR_MERCURY_ISA_VERSION
	.align		4
        /*0084*/ 	.byte	0x03, 0x5f
        /*0086*/ 	.short	0x0101


	//----- nvinfo : EIATTR_VRC_CTA_INIT_COUNT
	.align		4
        /*0088*/ 	.byte	0x02, 0x4a
	.zero		1
	.zero		1


	//----- nvinfo : EIATTR_EXIT_INSTR_OFFSETS
	.align		4
        /*008c*/ 	.byte	0x04, 0x1c
        /*008e*/ 	.short	(.L_25 - .L_24)


	//   ....[0]....
.L_24:
        /*0090*/ 	.word	0x00000070


	//   ....[1]....
        /*0094*/ 	.word	0x00001140


	//   ....[2]....
        /*0098*/ 	.word	0x00003940


	//----- nvinfo : EIATTR_CRS_STACK_SIZE
	.align		4
.L_25:
        /*009c*/ 	.byte	0x04, 0x1e
        /*009e*/ 	.short	(.L_27 - .L_26)
.L_26:
        /*00a0*/ 	.word	0x00000000


	//----- nvinfo : EIATTR_CBANK_PARAM_SIZE
	.align		4
.L_27:
        /*00a4*/ 	.byte	0x03, 0x19
        /*00a6*/ 	.short	0x0034


	//----- nvinfo : EIATTR_PARAM_CBANK
	.align		4
        /*00a8*/ 	.byte	0x04, 0x0a
        /*00aa*/ 	.short	(.L_29 - .L_28)
	.align		4
.L_28:
        /*00ac*/ 	.word	index@(.nv.constant0._Z10gpuCGSolvePfS_S_S_S_S_i)
        /*00b0*/ 	.short	0x0380
        /*00b2*/ 	.short	0x0034


	//----- nvinfo : EIATTR_SW_WAR
	.align		4
.L_29:
        /*00b4*/ 	.byte	0x04, 0x36
        /*00b6*/ 	.short	(.L_31 - .L_30)
.L_30:
        /*00b8*/ 	.word	0x00000008
.L_31:


//--------------------- .nv.callgraph             --------------------------
	.section	.nv.callgraph,"",@"SHT_CUDA_CALLGRAPH"
	.align	4
	.sectionentsize	8
	.align		4
        /*0000*/ 	.word	0x00000000
	.align		4
        /*0004*/ 	.word	0xffffffff
	.align		4
        /*0008*/ 	.word	0x00000000
	.align		4
        /*000c*/ 	.word	0xfffffffe
	.align		4
        /*0010*/ 	.word	0x00000000
	.align		4
        /*0014*/ 	.word	0xfffffffd
	.align		4
        /*0018*/ 	.word	0x00000000
	.align		4
        /*001c*/ 	.word	0xfffffffc


//--------------------- .text._Z10gpuCGSolvePfS_S_S_S_S_i --------------------------
	.section	.text._Z10gpuCGSolvePfS_S_S_S_S_i,"ax",@progbits
	.align	128
        .global         _Z10gpuCGSolvePfS_S_S_S_S_i
        .type           _Z10gpuCGSolvePfS_S_S_S_S_i,@function
        .size           _Z10gpuCGSolvePfS_S_S_S_S_i,(.L_x_46 - _Z10gpuCGSolvePfS_S_S_S_S_i)
        .other          _Z10gpuCGSolvePfS_S_S_S_S_i,@"STO_CUDA_ENTRY STV_DEFAULT"
_Z10gpuCGSolvePfS_S_S_S_S_i:
.text._Z10gpuCGSolvePfS_S_S_S_S_i:
[----:B------:R-:W-:Y:S01]  /*0000*/  LDC R1, c[0x0][0x37c] ;  /* 0x0000df00ff017b82 */ /* 0x000fe20000000800 */
[----:B------:R-:W0:Y:S07]  /*0010*/  S2R R3, SR_TID.X ;  /* 0x0000000000037919 */ /* 0x000e2e0000002100 */
[----:B------:R-:W0:Y:S01]  /*0020*/  S2UR UR4, SR_CTAID.X ;  /* 0x00000000000479c3 */ /* 0x000e220000002500 */
[----:B------:R-:W1:Y:S07]  /*0030*/  LDCU UR8, c[0x0][0x3b0] ;  /* 0x00007600ff0877ac */ /* 0x000e6e0008000800 */
[----:B------:R-:W0:Y:S02]  /*0040*/  LDC R18, c[0x0][0x360] ;  /* 0x0000d800ff127b82 */ /* 0x000e240000000800 */
[----:B0-----:R-:W-:-:S05]  /*0050*/  IMAD R18, R18, UR4, R3 ;  /* 0x0000000412127c24 */ /* 0x001fca000f8e0203 */
[----:B-1----:R-:W-:-:S13]  /*0060*/  ISETP.GE.AND P0, PT, R18, UR8, PT ;  /* 0x0000000812007c0c */ /* 0x002fda000bf06270 */
[----:B------:R-:W-:Y:S05]  /*0070*/  @P0 EXIT ;  /* 0x000000000000094d */ /* 0x000fea0003800000 */
[----:B------:R-:W0:Y:S01]  /*0080*/  LDC.64 R8, c[0x0][0x390] ;  /* 0x0000e400ff087b82 */ /* 0x000e220000000a00 */
[----:B------:R-:W1:Y:S01]  /*0090*/  LDCU.64 UR12, c[0x0][0x358] ;  /* 0x00006b00ff0c77ac */ /* 0x000e620008000a00 */
[----:B0-----:R-:W-:-:S05]  /*00a0*/  IMAD.WIDE R8, R18, 0x4, R8 ;  /* 0x0000000412087825 */ /* 0x001fca00078e0208 */
[----:B-1----:R0:W5:Y:S01]  /*00b0*/  LDG.E R0, desc[UR12][R8.64] ;  /* 0x0000000c08007981 */ /* 0x002162000c1e1900 */
[----:B------:R-:W-:Y:S02]  /*00c0*/  UISETP.GE.AND UP0, UPT, UR8, 0x1, UPT ;  /* 0x000000010800788c */ /* 0x000fe4000bf06270 */
[----:B------:R-:W-:Y:S02]  /*00d0*/  IMAD R2, R18, UR8, RZ ;  /* 0x0000000812027c24 */ /* 0x000fe4000f8e02ff */
[----:B------:R-:W-:Y:S01]  /*00e0*/  HFMA2 R13, -RZ, RZ, 0, 0 ;  /* 0x00000000ff0d7431 */ /* 0x000fe200000001ff */
[----:B------:R-:W-:Y:S02]  /*00f0*/  UIADD3 UR5, UPT, UPT, UR8, -0x1, URZ ;  /* 0xffffffff08057890 */ /* 0x000fe4000fffe0ff */
[----:B------:R-:W-:Y:S02]  /*0100*/  SHF.R.S32.HI R3, RZ, 0x1f, R2 ;  /* 0x0000001fff037819 */ /* 0x000fe40000011402 */
[----:B0-----:R-:W-:Y:S08]  /*0110*/  BRA.U !UP0, `(.L_x_0) ;  /* 0x0000000908487547 */ /* 0x001ff0000b800000 */
[----:B------:R-:W-:Y:S01]  /*0120*/  UISETP.GE.U32.AND UP1, UPT, UR5, 0xf, UPT ;  /* 0x0000000f0500788c */ /* 0x000fe2000bf26070 */
[----:B------:R-:W-:Y:S01]  /*0130*/  MOV R13, RZ ;  /* 0x000000ff000d7202 */ /* 0x000fe20000000f00 */
[----:B------:R-:W-:Y:S01]  /*0140*/  ULOP3.LUT UR4, UR8, 0xf, URZ, 0xc0, !UPT ;  /* 0x0000000f08047892 */ /* 0x000fe2000f8ec0ff */
[----:B------:R-:W-:-:S03]  /*0150*/  MOV R11, RZ ;  /* 0x000000ff000b7202 */ /* 0x000fc60000000f00 */
[----:B------:R-:W-:-:S03]  /*0160*/  UISETP.NE.AND UP2, UPT, UR4, URZ, UPT ;  /* 0x000000ff0400728c */ /* 0x000fc6000bf45270 */
[----:B------:R-:W-:Y:S08]  /*0170*/  BRA.U !UP1, `(.L_x_1) ;  /* 0x0000000109f87547 */ /* 0x000ff0000b800000 */
[----:B------:R-:W-:Y:S01]  /*0180*/  ULOP3.LUT UR6, UR8, 0x7ffffff0, URZ, 0xc0, !UPT ;  /* 0x7ffffff008067892 */ /* 0x000fe2000f8ec0ff */
[----:B------:R-:W-:Y:S01]  /*0190*/  HFMA2 R10, -RZ, RZ, 0, 0 ;  /* 0x00000000ff0a7431 */ /* 0x000fe200000001ff */
[----:B------:R-:W-:Y:S01]  /*01a0*/  MOV R13, RZ ;  /* 0x000000ff000d7202 */ /* 0x000fe20000000f00 */
[----:B------:R-:W0:Y:S03]  /*01b0*/  LDCU.64 UR10, c[0x0][0x380] ;  /* 0x00007000ff0a77ac */ /* 0x000e260008000a00 */
[----:B------:R-:W-:-:S07]  /*01c0*/  MOV R11, UR6 ;  /* 0x00000006000b7c02 */ /* 0x000fce0008000f00 */
.L_x_2:
[----:B------:R-:W1:Y:S01]  /*01d0*/  LDC.64 R6, c[0x0][0x388] ;  /* 0x0000e200ff067b82 */ /* 0x000e620000000a00 */
[----:B------:R-:W-:-:S04]  /*01e0*/  IADD3 R5, P0, PT, R2, R10, RZ ;  /* 0x0000000a02057210 */ /* 0x000fc80007f1e0ff */
[----:B------:R-:W-:Y:S02]  /*01f0*/  IADD3.X R12, PT, PT, RZ, R3, RZ, P0, !PT ;  /* 0x00000003ff0c7210 */ /* 0x000fe400007fe4ff */
[----:B0-----:R-:W-:-:S04]  /*0200*/  LEA R4, P0, R5, UR10, 0x2 ;  /* 0x0000000a05047c11 */ /* 0x001fc8000f8010ff */
[----:B------:R-:W-:-:S05]  /*0210*/  LEA.HI.X R5, R5, UR11, R12, 0x2, P0 ;  /* 0x0000000b05057c11 */ /* 0x000fca00080f140c */
[----:B------:R-:W2:Y:S04]  /*0220*/  LDG.E R12, desc[UR12][R4.64] ;  /* 0x0000000c040c7981 */ /* 0x000ea8000c1e1900 */
[----:B------:R-:W3:Y:S01]  /*0230*/  LDG.E R25, desc[UR12][R4.64+0x4] ;  /* 0x0000040c04197981 */ /* 0x000ee2000c1e1900 */
[----:B-1----:R-:W-:-:S03]  /*0240*/  IMAD.WIDE.U32 R6, R10, 0x4, R6 ;  /* 0x000000040a067825 */ /* 0x002fc600078e0006 */
[----:B------:R-:W4:Y:S04]  /*0250*/  LDG.E R15, desc[UR12][R4.64+0x8] ;  /* 0x0000080c040f7981 */ /* 0x000f28000c1e1900 */
[----:B------:R-:W2:Y:S04]  /*0260*/  LDG.E R19, desc[UR12][R6.64] ;  /* 0x0000000c06137981 */ /* 0x000ea8000c1e1900 */
[----:B------:R-:W3:Y:S04]  /*0270*/  LDG.E R26, desc[UR12][R6.64+0x4] ;  /* 0x0000040c061a7981 */ /* 0x000ee8000c1e1900 */
[----:B------:R-:W4:Y:S04]  /*0280*/  LDG.E R14, desc[UR12][R6.64+0x8] ;  /* 0x0000080c060e7981 */ /* 0x000f28000c1e1900 */
        /* <DEDUP_REMOVED lines=8> */
[----:B------:R-:W4:Y:S01]  /*0310*/  LDG.E R28, desc[UR12][R6.64+0x3c] ;  /* 0x00003c0c061c7981 */ /* 0x000f22000c1e1900 */
[----:B--2---:R-:W-:-:S03]  /*0320*/  FFMA R12, R12, R19, R13 ;  /* 0x000000130c0c7223 */ /* 0x004fc6000000000d */
[----:B------:R-:W2:Y:S01]  /*0330*/  LDG.E R19, desc[UR12][R6.64+0x18] ;  /* 0x0000180c06137981 */ /* 0x000ea2000c1e1900 */
[----:B---3--:R-:W-:-:S03]  /*0340*/  FFMA R26, R25, R26, R12 ;  /* 0x0000001a191a7223 */ /* 0x008fc6000000000c */
[----:B------:R-:W3:Y:S04]  /*0350*/  LDG.E R12, desc[UR12][R6.64+0x1c] ;  /* 0x00001c0c060c7981 */ /* 0x000ee8000c1e1900 */
[----:B------:R-:W3:Y:S01]  /*0360*/  LDG.E R13, desc[UR12][R4.64+0x1c] ;  /* 0x00001c0c040d7981 */ /* 0x000ee2000c1e1900 */
[----:B----4-:R-:W-:-:S03]  /*0370*/  FFMA R26, R15, R14, R26 ;  /* 0x0000000e0f1a7223 */ /* 0x010fc6000000001a */
[----:B------:R-:W4:Y:S01]  /*0380*/  LDG.E R14, desc[UR12][R6.64+0x20] ;  /* 0x0000200c060e7981 */ /* 0x000f22000c1e1900 */
[----:B------:R-:W-:-:S03]  /*0390*/  FFMA R25, R17, R16, R26 ;  /* 0x0000001011197223 */ /* 0x000fc6000000001a */
[----:B------:R-:W4:Y:S04]  /*03a0*/  LDG.E R15, desc[UR12][R4.64+0x20] ;  /* 0x0000200c040f7981 */ /* 0x000f28000c1e1900 */
[----:B------:R-:W4:Y:S01]  /*03b0*/  LDG.E R16, desc[UR12][R6.64+0x24] ;  /* 0x0000240c06107981 */ /* 0x000f22000c1e1900 */
[----:B------:R-:W-:-:S03]  /*03c0*/  FFMA R25, R24, R23, R25 ;  /* 0x0000001718197223 */ /* 0x000fc60000000019 */
[----:B------:R-:W4:Y:S04]  /*03d0*/  LDG.E R17, desc[UR12][R4.64+0x24] ;  /* 0x0000240c04117981 */ /* 0x000f28000c1e1900 */
[----:B------:R-:W4:Y:S01]  /*03e0*/  LDG.E R24, desc[UR12][R6.64+0x28] ;  /* 0x0000280c06187981 */ /* 0x000f22000c1e1900 */
[----:B------:R-:W-:-:S03]  /*03f0*/  FFMA R25, R22, R21, R25 ;  /* 0x0000001516197223 */ /* 0x000fc60000000019 */
[----:B------:R-:W4:Y:S04]  /*0400*/  LDG.E R23, desc[UR12][R4.64+0x28] ;  /* 0x0000280c04177981 */ /* 0x000f28000c1e1900 */
[----:B------:R-:W4:Y:S04]  /*0410*/  LDG.E R22, desc[UR12][R6.64+0x2c] ;  /* 0x00002c0c06167981 */ /* 0x000f28000c1e1900 */
[----:B------:R-:W4:Y:S01]  /*0420*/  LDG.E R21, desc[UR12][R4.64+0x2c] ;  /* 0x00002c0c04157981 */ /* 0x000f22000c1e1900 */
[----:B--2---:R-:W-:-:S03]  /*0430*/  FFMA R26, R20, R19, R25 ;  /* 0x00000013141a7223 */ /* 0x004fc60000000019 */
[----:B------:R-:W2:Y:S04]  /*0440*/  LDG.E R20, desc[UR12][R6.64+0x30] ;  /* 0x0000300c06147981 */ /* 0x000ea8000c1e1900 */
[----:B------:R-:W2:Y:S01]  /*0450*/  LDG.E R19, desc[UR12][R4.64+0x30] ;  /* 0x0000300c04137981 */ /* 0x000ea2000c1e1900 */
[----:B---3--:R-:W-:-:S03]  /*0460*/  FFMA R29, R13, R12, R26 ;  /* 0x0000000c0d1d7223 */ /* 0x008fc6000000001a */
[----:B------:R-:W3:Y:S04]  /*0470*/  LDG.E R26, desc[UR12][R6.64+0x34] ;  /* 0x0000340c061a7981 */ /* 0x000ee8000c1e1900 */
[----:B------:R-:W3:Y:S04]  /*0480*/  LDG.E R13, desc[UR12][R4.64+0x34] ;  /* 0x0000340c040d7981 */ /* 0x000ee8000c1e1900 */
[----:B------:R-:W3:Y:S04]  /*0490*/  LDG.E R12, desc[UR12][R4.64+0x38] ;  /* 0x0000380c040c7981 */ /* 0x000ee8000c1e1900 */
[----:B------:R-:W3:Y:S01]  /*04a0*/  LDG.E R25, desc[UR12][R4.64+0x3c] ;  /* 0x00003c0c04197981 */ /* 0x000ee2000c1e1900 */
[----:B----4-:R-:W-:-:S04]  /*04b0*/  FFMA R14, R15, R14, R29 ;  /* 0x0000000e0f0e7223 */ /* 0x010fc8000000001d */
[----:B------:R-:W-:Y:S01]  /*04c0*/  FFMA R14, R17, R16, R14 ;  /* 0x00000010110e7223 */ /* 0x000fe2000000000e */
[----:B------:R-:W-:-:S03]  /*04d0*/  IADD3 R10, PT, PT, R10, 0x10, RZ ;  /* 0x000000100a0a7810 */ /* 0x000fc60007ffe0ff */
[----:B------:R-:W-:Y:S01]  /*04e0*/  FFMA R14, R23, R24, R14 ;  /* 0x00000018170e7223 */ /* 0x000fe2000000000e */
[----:B------:R-:W-:-:S03]  /*04f0*/  ISETP.NE.AND P0, PT, R10, R11, PT ;  /* 0x0000000b0a00720c */ /* 0x000fc60003f05270 */
[----:B------:R-:W-:-:S04]  /*0500*/  FFMA R14, R21, R22, R14 ;  /* 0x00000016150e7223 */ /* 0x000fc8000000000e */
[----:B--2---:R-:W-:-:S04]  /*0510*/  FFMA R14, R19, R20, R14 ;  /* 0x00000014130e7223 */ /* 0x004fc8000000000e */
[----:B---3--:R-:W-:-:S04]  /*0520*/  FFMA R13, R13, R26, R14 ;  /* 0x0000001a0d0d7223 */ /* 0x008fc8000000000e */
[----:B------:R-:W-:-:S04]  /*0530*/  FFMA R12, R12, R27, R13 ;  /* 0x0000001b0c0c7223 */ /* 0x000fc8000000000d */
[----:B------:R-:W-:Y:S01]  /*0540*/  FFMA R13, R25, R28, R12 ;  /* 0x0000001c190d7223 */ /* 0x000fe2000000000c */
[----:B------:R-:W-:Y:S06]  /*0550*/  @P0 BRA `(.L_x_2) ;  /* 0xfffffffc001c0947 */ /* 0x000fec000383ffff */
.L_x_1:
[----:B------:R-:W-:Y:S05]  /*0560*/  BRA.U !UP2, `(.L_x_0) ;  /* 0x000000050a347547 */ /* 0x000fea000b800000 */
[----:B------:R-:W-:Y:S02]  /*0570*/  UISETP.GE.U32.AND UP1, UPT, UR4, 0x8, UPT ;  /* 0x000000080400788c */ /* 0x000fe4000bf26070 */
[----:B------:R-:W-:-:S04]  /*0580*/  ULOP3.LUT UR6, UR8, 0x7, URZ, 0xc0, !UPT ;  /* 0x0000000708067892 */ /* 0x000fc8000f8ec0ff */
[----:B------:R-:W-:-:S03]  /*0590*/  UISETP.NE.AND UP2, UPT, UR6, URZ, UPT ;  /* 0x000000ff0600728c */ /* 0x000fc6000bf45270 */
[----:B------:R-:W-:Y:S08]  /*05a0*/  BRA.U !UP1, `(.L_x_3) ;  /* 0x0000000109807547 */ /* 0x000ff0000b800000 */
[----:B------:R-:W0:Y:S01]  /*05b0*/  LDC.64 R6, c[0x0][0x388] ;  /* 0x0000e200ff067b82 */ /* 0x000e220000000a00 */
[----:B------:R-:W1:Y:S01]  /*05c0*/  LDCU.64 UR10, c[0x0][0x380] ;  /* 0x00007000ff0a77ac */ /* 0x000e620008000a00 */
[----:B------:R-:W-:-:S04]  /*05d0*/  IADD3 R5, P0, PT, R2, R11, RZ ;  /* 0x0000000b02057210 */ /* 0x000fc80007f1e0ff */
[----:B------:R-:W-:Y:S02]  /*05e0*/  IADD3.X R10, PT, PT, RZ, R3, RZ, P0, !PT ;  /* 0x00000003ff0a7210 */ /* 0x000fe400007fe4ff */
[----:B-1----:R-:W-:-:S04]  /*05f0*/  LEA R4, P0, R5, UR10, 0x2 ;  /* 0x0000000a05047c11 */ /* 0x002fc8000f8010ff */
[----:B------:R-:W-:Y:S01]  /*0600*/  LEA.HI.X R5, R5, UR11, R10, 0x2, P0 ;  /* 0x0000000b05057c11 */ /* 0x000fe200080f140a */
[----:B0-----:R-:W-:-:S04]  /*0610*/  IMAD.WIDE.U32 R6, R11, 0x4, R6 ;  /* 0x000000040b067825 */ /* 0x001fc800078e0006 */
[----:B------:R-:W2:Y:S04]  /*0620*/  LDG.E R24, desc[UR12][R4.64] ;  /* 0x0000000c04187981 */ /* 0x000ea8000c1e1900 */
[----:B------:R-:W2:Y:S04]  /*0630*/  LDG.E R26, desc[UR12][R6.64] ;  /* 0x0000000c061a7981 */ /* 0x000ea8000c1e1900 */
[----:B------:R-:W3:Y:S04]  /*0640*/  LDG.E R28, desc[UR12][R6.64+0x4] ;  /* 0x0000040c061c7981 */ /* 0x000ee8000c1e1900 */
        /* <DEDUP_REMOVED lines=13> */
[----:B------:R-:W-:Y:S01]  /*0720*/  IADD3 R11, PT, PT, R11, 0x8, RZ ;  /* 0x000000080b0b7810 */ /* 0x000fe20007ffe0ff */
[----:B--2---:R-:W-:-:S04]  /*0730*/  FFMA R24, R24, R26, R13 ;  /* 0x0000001a18187223 */ /* 0x004fc8000000000d */
[----:B---3--:R-:W-:-:S04]  /*0740*/  FFMA R27, R27, R28, R24 ;  /* 0x0000001c1b1b7223 */ /* 0x008fc80000000018 */
[----:B----4-:R-:W-:-:S04]  /*0750*/  FFMA R21, R20, R21, R27 ;  /* 0x0000001514157223 */ /* 0x010fc8000000001b */
[----:B------:R-:W-:-:S04]  /*0760*/  FFMA R19, R16, R19, R21 ;  /* 0x0000001310137223 */ /* 0x000fc80000000015 */
[----:B------:R-:W-:-:S04]  /*0770*/  FFMA R17, R14, R17, R19 ;  /* 0x000000110e117223 */ /* 0x000fc80000000013 */
[----:B------:R-:W-:-:S04]  /*0780*/  FFMA R15, R12, R15, R17 ;  /* 0x0000000f0c0f7223 */ /* 0x000fc80000000011 */
[----:B------:R-:W-:-:S04]  /*0790*/  FFMA R15, R10, R23, R15 ;  /* 0x000000170a0f7223 */ /* 0x000fc8000000000f */
[----:B------:R-:W-:-:S07]  /*07a0*/  FFMA R13, R22, R25, R15 ;  /* 0x00000019160d7223 */ /* 0x000fce000000000f */
.L_x_3:
        /* <DEDUP_REMOVED lines=24> */
[----:B------:R-:W-:-:S07]  /*0930*/  FFMA R13, R19, R20, R10 ;  /* 0x00000014130d7223 */ /* 0x000fce000000000a */
.L_x_4:
[----:B------:R-:W-:Y:S05]  /*0940*/  BRA.U !UP2, `(.L_x_0) ;  /* 0x000000010a3c7547 */ /* 0x000fea000b800000 */
[----:B------:R-:W0:Y:S01]  /*0950*/  LDC.64 R14, c[0x0][0x388] ;  /* 0x0000e200ff0e7b82 */ /* 0x000e220000000a00 */
[----:B------:R-:W1:Y:S01]  /*0960*/  LDCU.64 UR10, c[0x0][0x380] ;  /* 0x00007000ff0a77ac */ /* 0x000e620008000a00 */
[----:B------:R-:W-:-:S05]  /*0970*/  UMOV UR4, URZ ;  /* 0x000000ff00047c82 */ /* 0x000fca0008000000 */
.L_x_5:
[----:B------:R-:W-:Y:S01]  /*0980*/  IADD3 R7, P0, PT, R2, R11, RZ ;  /* 0x0000000b02077210 */ /* 0x000fe20007f1e0ff */
[----:B0-----:R-:W-:-:S03]  /*0990*/  IMAD.WIDE.U32 R4, R11, 0x4, R14 ;  /* 0x000000040b047825 */ /* 0x001fc600078e000e */
[----:B------:R-:W-:Y:S02]  /*09a0*/  IADD3.X R10, PT, PT, RZ, R3, RZ, P0, !PT ;  /* 0x00000003ff0a7210 */ /* 0x000fe400007fe4ff */
[C---:B-1----:R-:W-:Y:S01]  /*09b0*/  LEA R6, P0, R7.reuse, UR10, 0x2 ;  /* 0x0000000a07067c11 */ /* 0x042fe2000f8010ff */
[----:B------:R-:W2:Y:S03]  /*09c0*/  LDG.E R4, desc[UR12][R4.64] ;  /* 0x0000000c04047981 */ /* 0x000ea6000c1e1900 */
[----:B------:R-:W-:-:S05]  /*09d0*/  LEA.HI.X R7, R7, UR11, R10, 0x2, P0 ;  /* 0x0000000b07077c11 */ /* 0x000fca00080f140a */
[----:B------:R-:W2:Y:S01]  /*09e0*/  LDG.E R6, desc[UR12][R6.64] ;  /* 0x0000000c06067981 */ /* 0x000ea2000c1e1900 */
[----:B------:R-:W-:-:S04]  /*09f0*/  UIADD3 UR4, UPT, UPT, UR4, 0x1, URZ ;  /* 0x0000000104047890 */ /* 0x000fc8000fffe0ff */
[----:B------:R-:W-:Y:S01]  /*0a00*/  UISETP.NE.AND UP1, UPT, UR4, UR7, UPT ;  /* 0x000000070400728c */ /* 0x000fe2000bf25270 */
[----:B------:R-:W-:Y:S01]  /*0a10*/  IADD3 R11, PT, PT, R11, 0x1, RZ ;  /* 0x000000010b0b7810 */ /* 0x000fe20007ffe0ff */
[----:B--2---:R-:W-:-:S07]  /*0a20*/  FFMA R13, R6, R4, R13 ;  /* 0x00000004060d7223 */ /* 0x004fce000000000d */
[----:B------:R-:W-:Y:S05]  /*0a30*/  BRA.U UP1, `(.L_x_5) ;  /* 0xfffffffd01d07547 */ /* 0x000fea000b83ffff */
.L_x_0:
[----:B------:R-:W0:Y:S01]  /*0a40*/  LDCU.64 UR6, c[0x0][0x3a0] ;  /* 0x00007400ff0677ac */ /* 0x000e220008000a00 */
[----:B------:R-:W1:Y:S01]  /*0a50*/  LDC.64 R6, c[0x0][0x398] ;  /* 0x0000e600ff067b82 */ /* 0x000e620000000a00 */
[----:B-----5:R-:W-:Y:S01]  /*0a60*/  FADD R15, R0, -R13 ;  /* 0x8000000d000f7221 */ /* 0x020fe20000000000 */
[----:B------:R-:W-:Y:S02]  /*0a70*/  MOV R0, RZ ;  /* 0x000000ff00007202 */ /* 0x000fe40000000f00 */
[----:B0-----:R-:W-:Y:S02]  /*0a80*/  MOV R4, UR6 ;  /* 0x0000000600047c02 */ /* 0x001fe40008000f00 */
[----:B------:R-:W-:-:S03]  /*0a90*/  MOV R5, UR7 ;  /* 0x0000000700057c02 */ /* 0x000fc60008000f00 */
[----:B------:R-:W-:-:S04]  /*0aa0*/  IMAD.WIDE R10, R18, 0x4, R4 ;  /* 0x00000004120a7825 */ /* 0x000fc800078e0204 */
[----:B-1----:R-:W-:Y:S01]  /*0ab0*/  IMAD.WIDE R12, R18, 0x4, R6 ;  /* 0x00000004120c7825 */ /* 0x002fe200078e0206 */
[----:B------:R0:W-:Y:S04]  /*0ac0*/  STG.E desc[UR12][R10.64], R15 ;  /* 0x0000000f0a007986 */ /* 0x0001e8000c10190c */
[----:B------:R0:W-:Y:S01]  /*0ad0*/  STG.E desc[UR12][R12.64], R15 ;  /* 0x0000000f0c007986 */ /* 0x0001e2000c10190c */
[----:B------:R-:W-:Y:S06]  /*0ae0*/  BAR.SYNC.DEFER_BLOCKING 0x0 ;  /* 0x0000000000007b1d */ /* 0x000fec0000010000 */
[----:B------:R-:W-:Y:S05]  /*0af0*/  BRA.U !UP0, `(.L_x_6) ;  /* 0x00000005087c7547 */ /* 0x000fea000b800000 */
[----:B------:R-:W-:Y:S01]  /*0b00*/  UISETP.GE.U32.AND UP0, UPT, UR5, 0xf, UPT ;  /* 0x0000000f0500788c */ /* 0x000fe2000bf06070 */
[----:B------:R-:W-:Y:S01]  /*0b10*/  HFMA2 R0, -RZ, RZ, 0, 0 ;  /* 0x00000000ff007431 */ /* 0x000fe200000001ff */
[----:B------:R-:W-:Y:S01]  /*0b20*/  ULOP3.LUT UR6, UR8, 0xf, URZ, 0xc0, !UPT ;  /* 0x0000000f08067892 */ /* 0x000fe2000f8ec0ff */
[----:B------:R-:W-:-:S03]  /*0b30*/  MOV R17, RZ ;  /* 0x000000ff00117202 */ /* 0x000fc60000000f00 */
[----:B------:R-:W-:-:S03]  /*0b40*/  UISETP.NE.AND UP1, UPT, UR6, URZ, UPT ;  /* 0x000000ff0600728c */ /* 0x000fc6000bf25270 */
[----:B------:R-:W-:Y:S08]  /*0b50*/  BRA.U !UP0, `(.L_x_7) ;  /* 0x0000000108a47547 */ /* 0x000ff0000b800000 */
[----:B------:R-:W1:Y:S01]  /*0b60*/  LDC.64 R4, c[0x0][0x3a0] ;  /* 0x0000e800ff047b82 */ /* 0x000e620000000a00 */
[----:B------:R-:W-:Y:S01]  /*0b70*/  ULOP3.LUT UR4, UR8, 0x7ffffff0, URZ, 0xc0, !UPT ;  /* 0x7ffffff008047892 */ /* 0x000fe2000f8ec0ff */
[----:B------:R-:W-:Y:S02]  /*0b80*/  MOV R0, RZ ;  /* 0x000000ff00007202 */ /* 0x000fe40000000f00 */
[----:B0-----:R-:W-:-:S03]  /*0b90*/  MOV R15, RZ ;  /* 0x000000ff000f7202 */ /* 0x001fc60000000f00 */
[----:B------:R-:W-:-:S07]  /*0ba0*/  MOV R17, UR4 ;  /* 0x0000000400117c02 */ /* 0x000fce0008000f00 */
.L_x_8:
[----:B-1----:R-:W-:-:S05]  /*0bb0*/  IMAD.WIDE.U32 R6, R15, 0x4, R4 ;  /* 0x000000040f067825 */ /* 0x002fca00078e0004 */
[----:B------:R-:W2:Y:S04]  /*0bc0*/  LDG.E R19, desc[UR12][R6.64] ;  /* 0x0000000c06137981 */ /* 0x000ea8000c1e1900 */
[----:B------:R-:W3:Y:S04]  /*0bd0*/  LDG.E R25, desc[UR12][R6.64+0x4] ;  /* 0x0000040c06197981 */ /* 0x000ee8000c1e1900 */
[----:B------:R-:W4:Y:S04]  /*0be0*/  LDG.E R20, desc[UR12][R6.64+0x8] ;  /* 0x0000080c06147981 */ /* 0x000f28000c1e1900 */
[----:B------:R-:W5:Y:S04]  /*0bf0*/  LDG.E R23, desc[UR12][R6.64+0xc] ;  /* 0x00000c0c06177981 */ /* 0x000f68000c1e1900 */
[----:B------:R-:W5:Y:S04]  /*0c00*/  LDG.E R22, desc[UR12][R6.64+0x10] ;  /* 0x0000100c06167981 */ /* 0x000f68000c1e1900 */
[----:B------:R-:W5:Y:S04]  /*0c10*/  LDG.E R21, desc[UR12][R6.64+0x14] ;  /* 0x0000140c06157981 */ /* 0x000f68000c1e1900 */
[----:B------:R-:W5:Y:S04]  /*0c20*/  LDG.E R16, desc[UR12][R6.64+0x18] ;  /* 0x0000180c06107981 */ /* 0x000f68000c1e1900 */
[----:B------:R-:W5:Y:S01]  /*0c30*/  LDG.E R14, desc[UR12][R6.64+0x1c] ;  /* 0x00001c0c060e7981 */ /* 0x000f62000c1e1900 */
[----:B--2---:R-:W-:-:S03]  /*0c40*/  FFMA R0, R19, R19, R0 ;  /* 0x0000001313007223 */ /* 0x004fc60000000000 */
[----:B------:R-:W2:Y:S01]  /*0c50*/  LDG.E R19, desc[UR12][R6.64+0x20] ;  /* 0x0000200c06137981 */ /* 0x000ea2000c1e1900 */
[----:B---3--:R-:W-:-:S03]  /*0c60*/  FFMA R25, R25, R25, R0 ;  /* 0x0000001919197223 */ /* 0x008fc60000000000 */
[----:B------:R-:W3:Y:S01]  /*0c70*/  LDG.E R0, desc[UR12][R6.64+0x24] ;  /* 0x0000240c06007981 */ /* 0x000ee2000c1e1900 */
[----:B----4-:R-:W-:-:S03]  /*0c80*/  FFMA R24, R20, R20, R25 ;  /* 0x0000001414187223 */ /* 0x010fc60000000019 */
[----:B------:R-:W4:Y:S01]  /*0c90*/  LDG.E R20, desc[UR12][R6.64+0x28] ;  /* 0x0000280c06147981 */ /* 0x000f22000c1e1900 */
[----:B-----5:R-:W-:-:S03]  /*0ca0*/  FFMA R25, R23, R23, R24 ;  /* 0x0000001717197223 */ /* 0x020fc60000000018 */
[----:B------:R-:W5:Y:S01]  /*0cb0*/  LDG.E R23, desc[UR12][R6.64+0x2c] ;  /* 0x00002c0c06177981 */ /* 0x000f62000c1e1900 */
[----:B------:R-:W-:-:S03]  /*0cc0*/  FFMA R24, R22, R22, R25 ;  /* 0x0000001616187223 */ /* 0x000fc60000000019 */
[----:B------:R-:W5:Y:S01]  /*0cd0*/  LDG.E R22, desc[UR12][R6.64+0x30] ;  /* 0x0000300c06167981 */ /* 0x000f62000c1e1900 */
[----:B------:R-:W-:-:S03]  /*0ce0*/  FFMA R25, R21, R21, R24 ;  /* 0x0000001515197223 */ /* 0x000fc60000000018 */
[----:B------:R-:W5:Y:S01]  /*0cf0*/  LDG.E R21, desc[UR12][R6.64+0x34] ;  /* 0x0000340c06157981 */ /* 0x000f62000c1e1900 */
[----:B------:R-:W-:-:S03]  /*0d00*/  FFMA R25, R16, R16, R25 ;  /* 0x0000001010197223 */ /* 0x000fc60000000019 */
[----:B------:R-:W5:Y:S04]  /*0d10*/  LDG.E R16, desc[UR12][R6.64+0x38] ;  /* 0x0000380c06107981 */ /* 0x000f68000c1e1900 */
[----:B------:R-:W5:Y:S01]  /*0d20*/  LDG.E R24, desc[UR12][R6.64+0x3c] ;  /* 0x00003c0c06187981 */ /* 0x000f62000c1e1900 */
[----:B------:R-:W-:Y:S01]  /*0d30*/  FFMA R14, R14, R14, R25 ;  /* 0x0000000e0e0e7223 */ /* 0x000fe20000000019 */
[----:B------:R-:W-:-:S04]  /*0d40*/  IADD3 R15, PT, PT, R15, 0x10, RZ ;  /* 0x000000100f0f7810 */ /* 0x000fc80007ffe0ff */
[----:B------:R-:W-:Y:S01]  /*0d50*/  ISETP.NE.AND P0, PT, R15, R17, PT ;  /* 0x000000110f00720c */ /* 0x000fe20003f05270 */
[----:B--2---:R-:W-:-:S04]  /*0d60*/  FFMA R19, R19, R19, R14 ;  /* 0x0000001313137223 */ /* 0x004fc8000000000e */
[----:B---3--:R-:W-:-:S04]  /*0d70*/  FFMA R19, R0, R0, R19 ;  /* 0x0000000000137223 */ /* 0x008fc80000000013 */
[----:B----4-:R-:W-:-:S04]  /*0d80*/  FFMA R20, R20, R20, R19 ;  /* 0x0000001414147223 */ /* 0x010fc80000000013 */
[----:B-----5:R-:W-:-:S04]  /*0d90*/  FFMA R23, R23, R23, R20 ;  /* 0x0000001717177223 */ /* 0x020fc80000000014 */
[----:B------:R-:W-:-:S04]  /*0da0*/  FFMA R22, R22, R22, R23 ;  /* 0x0000001616167223 */ /* 0x000fc80000000017 */
[----:B------:R-:W-:-:S04]  /*0db0*/  FFMA R21, R21, R21, R22 ;  /* 0x0000001515157223 */ /* 0x000fc80000000016 */
[----:B------:R-:W-:-:S04]  /*0dc0*/  FFMA R21, R16, R16, R21 ;  /* 0x0000001010157223 */ /* 0x000fc80000000015 */
[----:B------:R-:W-:Y:S01]  /*0dd0*/  FFMA R0, R24, R24, R21 ;  /* 0x0000001818007223 */ /* 0x000fe20000000015 */
[----:B------:R-:W-:Y:S06]  /*0de0*/  @P0 BRA `(.L_x_8) ;  /* 0xfffffffc00700947 */ /* 0x000fec000383ffff */
.L_x_7:
[----:B------:R-:W-:Y:S05]  /*0df0*/  BRA.U !UP1, `(.L_x_6) ;  /* 0x0000000109bc7547 */ /* 0x000fea000b800000 */
[----:B------:R-:W1:Y:S01]  /*0e00*/  LDCU UR4, c[0x0][0x3b0] ;  /* 0x00007600ff0477ac */ /* 0x000e620008000800 */
[----:B------:R-:W-:Y:S02]  /*0e10*/  UISETP.GE.U32.AND UP0, UPT, UR6, 0x8, UPT ;  /* 0x000000080600788c */ /* 0x000fe4000bf06070 */
[----:B-1----:R-:W-:-:S04]  /*0e20*/  ULOP3.LUT UR7, UR4, 0x7, URZ, 0xc0, !UPT ;  /* 0x0000000704077892 */ /* 0x002fc8000f8ec0ff */
[----:B------:R-:W-:-:S03]  /*0e30*/  UISETP.NE.AND UP1, UPT, UR7, URZ, UPT ;  /* 0x000000ff0700728c */ /* 0x000fc6000bf25270 */
[----:B------:R-:W-:Y:S08]  /*0e40*/  BRA.U !UP0, `(.L_x_9) ;  /* 0x0000000108487547 */ /* 0x000ff0000b800000 */
[----:B------:R-:W-:-:S05]  /*0e50*/  IMAD.WIDE.U32 R6, R17, 0x4, R4 ;  /* 0x0000000411067825 */ /* 0x000fca00078e0004 */
[----:B0-----:R-:W2:Y:S04]  /*0e60*/  LDG.E R15, desc[UR12][R6.64] ;  /* 0x0000000c060f7981 */ /* 0x001ea8000c1e1900 */
[----:B------:R-:W3:Y:S04]  /*0e70*/  LDG.E R19, desc[UR12][R6.64+0x4] ;  /* 0x0000040c06137981 */ /* 0x000ee8000c1e1900 */
[----:B------:R-:W4:Y:S04]  /*0e80*/  LDG.E R21, desc[UR12][R6.64+0x8] ;  /* 0x0000080c06157981 */ /* 0x000f28000c1e1900 */
[----:B------:R-:W5:Y:S04]  /*0e90*/  LDG.E R23, desc[UR12][R6.64+0xc] ;  /* 0x00000c0c06177981 */ /* 0x000f68000c1e1900 */
[----:B------:R-:W5:Y:S04]  /*0ea0*/  LDG.E R25, desc[UR12][R6.64+0x10] ;  /* 0x0000100c06197981 */ /* 0x000f68000c1e1900 */
[----:B------:R-:W5:Y:S04]  /*0eb0*/  LDG.E R27, desc[UR12][R6.64+0x14] ;  /* 0x0000140c061b7981 */ /* 0x000f68000c1e1900 */
[----:B------:R-:W5:Y:S04]  /*0ec0*/  LDG.E R29, desc[UR12][R6.64+0x18] ;  /* 0x0000180c061d7981 */ /* 0x000f68000c1e1900 */
[----:B------:R-:W5:Y:S01]  /*0ed0*/  LDG.E R14, desc[UR12][R6.64+0x1c] ;  /* 0x00001c0c060e7981 */ /* 0x000f62000c1e1900 */
[----:B------:R-:W-:Y:S01]  /*0ee0*/  IADD3 R17, PT, PT, R17, 0x8, RZ ;  /* 0x0000000811117810 */ /* 0x000fe20007ffe0ff */
[----:B--2---:R-:W-:-:S04]  /*0ef0*/  FFMA R0, R15, R15, R0 ;  /* 0x0000000f0f007223 */ /* 0x004fc80000000000 */
[----:B---3--:R-:W-:-:S04]  /*0f00*/  FFMA R0, R19, R19, R0 ;  /* 0x0000001313007223 */ /* 0x008fc80000000000 */
[----:B----4-:R-:W-:-:S04]  /*0f10*/  FFMA R0, R21, R21, R0 ;  /* 0x0000001515007223 */ /* 0x010fc80000000000 */
[----:B-----5:R-:W-:-:S04]  /*0f20*/  FFMA R0, R23, R23, R0 ;  /* 0x0000001717007223 */ /* 0x020fc80000000000 */
[----:B------:R-:W-:-:S04]  /*0f30*/  FFMA R0, R25, R25, R0 ;  /* 0x0000001919007223 */ /* 0x000fc80000000000 */
[----:B------:R-:W-:-:S04]  /*0f40*/  FFMA R0, R27, R27, R0 ;  /* 0x0000001b1b007223 */ /* 0x000fc80000000000 */
[----:B------:R-:W-:-:S04]  /*0f50*/  FFMA R0, R29, R29, R0 ;  /* 0x0000001d1d007223 */ /* 0x000fc80000000000 */
[----:B------:R-:W-:-:S07]  /*0f60*/  FFMA R0, R14, R14, R0 ;  /* 0x0000000e0e007223 */ /* 0x000fce0000000000 */
.L_x_9:
[----:B------:R-:W-:Y:S05]  /*0f70*/  BRA.U !UP1, `(.L_x_6) ;  /* 0x00000001095c7547 */ /* 0x000fea000b800000 */
[----:B------:R-:W-:Y:S02]  /*0f80*/  UISETP.GE.U32.AND UP0, UPT, UR7, 0x4, UPT ;  /* 0x000000040700788c */ /* 0x000fe4000bf06070 */
[----:B------:R-:W-:-:S04]  /*0f90*/  ULOP3.LUT UR5, UR4, 0x3, URZ, 0xc0, !UPT ;  /* 0x0000000304057892 */ /* 0x000fc8000f8ec0ff */
[----:B------:R-:W-:-:S03]  /*0fa0*/  UISETP.NE.AND UP1, UPT, UR5, URZ, UPT ;  /* 0x000000ff0500728c */ /* 0x000fc6000bf25270 */
[----:B------:R-:W-:Y:S08]  /*0fb0*/  BRA.U !UP0, `(.L_x_10) ;  /* 0x0000000108287547 */ /* 0x000ff0000b800000 */
[----:B------:R-:W-:-:S05]  /*0fc0*/  IMAD.WIDE.U32 R6, R17, 0x4, R4 ;  /* 0x0000000411067825 */ /* 0x000fca00078e0004 */
[----:B0-----:R-:W2:Y:S04]  /*0fd0*/  LDG.E R15, desc[UR12][R6.64] ;  /* 0x0000000c060f7981 */ /* 0x001ea8000c1e1900 */
[----:B------:R-:W3:Y:S04]  /*0fe0*/  LDG.E R19, desc[UR12][R6.64+0x4] ;  /* 0x0000040c06137981 */ /* 0x000ee8000c1e1900 */
[----:B------:R-:W4:Y:S04]  /*0ff0*/  LDG.E R21, desc[UR12][R6.64+0x8] ;  /* 0x0000080c06157981 */ /* 0x000f28000c1e1900 */
[----:B------:R-:W5:Y:S01]  /*1000*/  LDG.E R23, desc[UR12][R6.64+0xc] ;  /* 0x00000c0c06177981 */ /* 0x000f62000c1e1900 */
[----:B------:R-:W-:Y:S01]  /*1010*/  IADD3 R17, PT, PT, R17, 0x4, RZ ;  /* 0x0000000411117810 */ /* 0x000fe20007ffe0ff */
[----:B--2---:R-:W-:-:S04]  /*1020*/  FFMA R0, R15, R15, R0 ;  /* 0x0000000f0f007223 */ /* 0x004fc80000000000 */
[----:B---3--:R-:W-:-:S04]  /*1030*/  FFMA R0, R19, R19, R0 ;  /* 0x0000001313007223 */ /* 0x008fc80000000000 */
[----:B----4-:R-:W-:-:S04]  /*1040*/  FFMA R0, R21, R21, R0 ;  /* 0x0000001515007223 */ /* 0x010fc80000000000 */
[----:B-----5:R-:W-:-:S07]  /*1050*/  FFMA R0, R23, R23, R0 ;  /* 0x0000001717007223 */ /* 0x020fce0000000000 */
.L_x_10:
[----:B------:R-:W-:Y:S05]  /*1060*/  BRA.U !UP1, `(.L_x_6) ;  /* 0x0000000109207547 */ /* 0x000fea000b800000 */
[----:B------:R-:W-:-:S05]  /*1070*/  UMOV UR4, URZ ;  /* 0x000000ff00047c82 */ /* 0x000fca0008000000 */
.L_x_11:
[----:B------:R-:W-:-:S06]  /*1080*/  IMAD.WIDE.U32 R6, R17, 0x4, R4 ;  /* 0x0000000411067825 */ /* 0x000fcc00078e0004 */
[----:B------:R-:W2:Y:S01]  /*1090*/  LDG.E R7, desc[UR12][R6.64] ;  /* 0x0000000c06077981 */ /* 0x000ea2000c1e1900 */
[----:B------:R-:W-:Y:S01]  /*10a0*/  UIADD3 UR4, UPT, UPT, UR4, 0x1, URZ ;  /* 0x0000000104047890 */ /* 0x000fe2000fffe0ff */
[----:B------:R-:W-:-:S03]  /*10b0*/  IADD3 R17, PT, PT, R17, 0x1, RZ ;  /* 0x0000000111117810 */ /* 0x000fc60007ffe0ff */
[----:B------:R-:W-:Y:S01]  /*10c0*/  UISETP.NE.AND UP0, UPT, UR4, UR5, UPT ;  /* 0x000000050400728c */ /* 0x000fe2000bf05270 */
[----:B--2---:R-:W-:-:S08]  /*10d0*/  FFMA R0, R7, R7, R0 ;  /* 0x0000000707007223 */ /* 0x004fd00000000000 */
[----:B------:R-:W-:Y:S05]  /*10e0*/  BRA.U UP0, `(.L_x_11) ;  /* 0xfffffffd00e47547 */ /* 0x000fea000b83ffff */
.L_x_6:
[----:B------:R-:W0:Y:S01]  /*10f0*/  F2F.F64.F32 R4, R0 ;  /* 0x0000000000047310 */ /* 0x000e220000201800 */
[----:B------:R-:W-:Y:S01]  /*1100*/  UMOV UR4, 0xa0b5ed8d ;  /* 0xa0b5ed8d00047882 */ /* 0x000fe20000000000 */
[----:B------:R-:W-:Y:S02]  /*1110*/  UMOV UR5, 0x3eb0c6f7 ;  /* 0x3eb0c6f700057882 */ /* 0x000fe40000000000 */
[----:B0-----:R-:W-:-:S08]  /*1120*/  DMUL R14, R4, UR4 ;  /* 0x00000004040e7c28 */ /* 0x001fd00008000000 */
[----:B------:R-:W-:-:S14]  /*1130*/  DSETP.GEU.AND P0, PT, R14, R4, PT ;  /* 0x000000040e00722a */ /* 0x000fdc0003f0e000 */
[----:B------:R-:W-:Y:S05]  /*1140*/  @P0 EXIT ;  /* 0x000000000000094d */ /* 0x000fea0003800000 */
[----:B------:R-:W0:Y:S01]  /*1150*/  LDCU.64 UR6, c[0x0][0x380] ;  /* 0x00007000ff0677ac */ /* 0x000e220008000a00 */
[----:B------:R-:W1:Y:S01]  /*1160*/  LDC.64 R16, c[0x0][0x3a8] ;  /* 0x0000ea00ff107b82 */ /* 0x000e620000000a00 */
[----:B------:R-:W2:Y:S07]  /*1170*/  LDCU UR4, c[0x0][0x3b0] ;  /* 0x00007600ff0477ac */ /* 0x000eae0008000800 */
[----:B------:R-:W3:Y:S01]  /*1180*/  LDC.64 R6, c[0x0][0x388] ;  /* 0x0000e200ff067b82 */ /* 0x000ee20000000a00 */
[----:B0-----:R-:W-:-:S04]  /*1190*/  LEA R4, P0, R2, UR6, 0x2 ;  /* 0x0000000602047c11 */ /* 0x001fc8000f8010ff */
[----:B------:R-:W-:Y:S01]  /*11a0*/  IADD3 R4, P1, PT, R4, 0x20, RZ ;  /* 0x0000002004047810 */ /* 0x000fe20007f3e0ff */
[----:B--2---:R-:W-:Y:S01]  /*11b0*/  ULOP3.LUT UR16, UR4, 0xf, URZ, 0xc0, !UPT ;  /* 0x0000000f04107892 */ /* 0x004fe2000f8ec0ff */
[----:B------:R-:W-:Y:S01]  /*11c0*/  LEA.HI.X R5, R2, UR7, R3, 0x2, P0 ;  /* 0x0000000702057c11 */ /* 0x000fe200080f1403 */
[----:B------:R-:W-:Y:S01]  /*11d0*/  ULOP3.LUT UR17, UR4, 0x7, URZ, 0xc0, !UPT ;  /* 0x0000000704117892 */ /* 0x000fe2000f8ec0ff */
[C---:B-1----:R-:W-:Y:S01]  /*11e0*/  IMAD.WIDE R16, R18.reuse, 0x4, R16 ;  /* 0x0000000412107825 */ /* 0x042fe200078e0210 */
[----:B------:R-:W-:Y:S01]  /*11f0*/  ULOP3.LUT UR9, UR4, 0x7ffffff0, URZ, 0xc0, !UPT ;  /* 0x7ffffff004097892 */ /* 0x000fe2000f8ec0ff */
[----:B------:R-:W-:Y:S01]  /*1200*/  IADD3.X R5, PT, PT, RZ, R5, RZ, P1, !PT ;  /* 0x00000005ff057210 */ /* 0x000fe20000ffe4ff */
[----:B------:R-:W-:Y:S02]  /*1210*/  UIADD3 UR15, UPT, UPT, UR4, -0x1, URZ ;  /* 0xffffffff040f7890 */ /* 0x000fe4000fffe0ff */
[----:B------:R-:W-:Y:S01]  /*1220*/  ULOP3.LUT UR10, UR4, 0x3, URZ, 0xc0, !UPT ;  /* 0x00000003040a7892 */ /* 0x000fe2000f8ec0ff */
[----:B---3--:R-:W-:Y:S01]  /*1230*/  IMAD.WIDE R18, R18, 0x4, R6 ;  /* 0x0000000412127825 */ /* 0x008fe200078e0206 */
[----:B------:R-:W-:-:S02]  /*1240*/  UIADD3 UR11, UPT, UPT, UR16, -0x1, URZ ;  /* 0xffffffff100b7890 */ /* 0x000fc4000fffe0ff */
[----:B------:R-:W-:Y:S02]  /*1250*/  UIADD3 UR14, UPT, UPT, UR17, -0x1, URZ ;  /* 0xffffffff110e7890 */ /* 0x000fe4000fffe0ff */
[----:B------:R-:W-:Y:S01]  /*1260*/  UIADD3 UR8, UPT, UPT, -UR9, URZ, URZ ;  /* 0x000000ff09087290 */ /* 0x000fe2000fffe1ff */
[----:B------:R-:W-:-:S11]  /*1270*/  UMOV UR4, URZ ;  /* 0x000000ff00047c82 */ /* 0x000fd60008000000 */
.L_x_36:
[----:B0-----:R-:W0:Y:S01]  /*1280*/  LDCU UR5, c[0x0][0x3b0] ;  /* 0x00007600ff0577ac */ /* 0x001e220008000800 */
[----:B------:R-:W-:Y:S01]  /*1290*/  HFMA2 R29, -RZ, RZ, 0, 0 ;  /* 0x00000000ff1d7431 */ /* 0x000fe200000001ff */
[----:B------:R-:W-:Y:S01]  /*12a0*/  MOV R7, R0 ;  /* 0x0000000000077202 */ /* 0x000fe20000000f00 */
[----:B0-----:R-:W-:-:S09]  /*12b0*/  UISETP.GE.AND UP0, UPT, UR5, 0x1, UPT ;  /* 0x000000010500788c */ /* 0x001fd2000bf06270 */
[----:B--2---:R-:W-:Y:S05]  /*12c0*/  BRA.U !UP0, `(.L_x_12) ;  /* 0x00000009086c7547 */ /* 0x004fea000b800000 */
[----:B------:R-:W-:Y:S01]  /*12d0*/  UISETP.GE.U32.AND UP1, UPT, UR15, 0xf, UPT ;  /* 0x0000000f0f00788c */ /* 0x000fe2000bf26070 */
[----:B------:R-:W-:Y:S02]  /*12e0*/  MOV R29, RZ ;  /* 0x000000ff001d7202 */ /* 0x000fe40000000f00 */
[----:B------:R-:W-:-:S06]  /*12f0*/  MOV R25, RZ ;  /* 0x000000ff00197202 */ /* 0x000fcc0000000f00 */
[----:B------:R-:W-:Y:S05]  /*1300*/  BRA.U !UP1, `(.L_x_13) ;  /* 0x0000000509147547 */ /* 0x000fea000b800000 */
[----:B------:R-:W0:Y:S01]  /*1310*/  LDCU.64 UR6, c[0x0][0x398] ;  /* 0x00007300ff0677ac */ /* 0x000e220008000a00 */
[----:B------:R-:W-:Y:S02]  /*1320*/  MOV R29, RZ ;  /* 0x000000ff001d7202 */ /* 0x000fe40000000f00 */
[----:B------:R-:W-:Y:S02]  /*1330*/  MOV R6, R4 ;  /* 0x0000000400067202 */ /* 0x000fe40000000f00 */
[----:B------:R-:W-:Y:S01]  /*1340*/  MOV R25, R5 ;  /* 0x0000000500197202 */ /* 0x000fe20000000f00 */
[----:B0-----:R-:W-:-:S04]  /*1350*/  UIADD3 UR5, UP1, UPT, UR6, 0x20, URZ ;  /* 0x0000002006057890 */ /* 0x001fc8000ff3e0ff */
[----:B------:R-:W-:Y:S02]  /*1360*/  UIADD3.X UR6, UPT, UPT, URZ, UR7, URZ, UP1, !UPT ;  /* 0x00000007ff067290 */ /* 0x000fe40008ffe4ff */
[----:B------:R-:W-:Y:S01]  /*1370*/  MOV R24, UR5 ;  /* 0x0000000500187c02 */ /* 0x000fe20008000f00 */
[----:B------:R-:W-:-:S03]  /*1380*/  UMOV UR5, UR8 ;  /* 0x0000000800057c82 */ /* 0x000fc60008000000 */
[----:B------:R-:W-:-:S07]  /*1390*/  MOV R27, UR6 ;  /* 0x00000006001b7c02 */ /* 0x000fce0008000f00 */
.L_x_14:
[----:B------:R-:W-:Y:S02]  /*13a0*/  MOV R22, R24 ;  /* 0x0000001800167202 */ /* 0x000fe40000000f00 */
[----:B------:R-:W-:Y:S02]  /*13b0*/  MOV R23, R27 ;  /* 0x0000001b00177202 */ /* 0x000fe40000000f00 */
[----:B------:R-:W-:Y:S02]  /*13c0*/  MOV R20, R6 ;  /* 0x0000000600147202 */ /* 0x000fe40000000f00 */
[----:B------:R-:W-:Y:S01]  /*13d0*/  MOV R21, R25 ;  /* 0x0000001900157202 */ /* 0x000fe20000000f00 */
[----:B------:R-:W2:Y:S04]  /*13e0*/  LDG.E R24, desc[UR12][R22.64+-0x20] ;  /* 0xffffe00c16187981 */ /* 0x000ea8000c1e1900 */
[----:B------:R-:W2:Y:S04]  /*13f0*/  LDG.E R6, desc[UR12][R20.64+-0x20] ;  /* 0xffffe00c14067981 */ /* 0x000ea8000c1e1900 */
[----:B------:R-:W3:Y:S04]  /*1400*/  LDG.E R25, desc[UR12][R20.64+-0x1c] ;  /* 0xffffe40c14197981 */ /* 0x000ee8000c1e1900 */
[----:B------:R-:W3:Y:S04]  /*1410*/  LDG.E R26, desc[UR12][R22.64+-0x1c] ;  /* 0xffffe40c161a7981 */ /* 0x000ee8000c1e1900 */
[----:B------:R-:W4:Y:S01]  /*1420*/  LDG.E R27, desc[UR12][R20.64+-0x14] ;  /* 0xffffec0c141b7981 */ /* 0x000f22000c1e1900 */
[----:B--2---:R-:W-:-:S03]  /*1430*/  FFMA R6, R6, R24, R29 ;  /* 0x0000001806067223 */ /* 0x004fc6000000001d */
[----:B------:R-:W2:Y:S04]  /*1440*/  LDG.E R24, desc[UR12][R22.64+-0x18] ;  /* 0xffffe80c16187981 */ /* 0x000ea8000c1e1900 */
[----:B------:R-:W5:Y:S01]  /*1450*/  LDG.E R29, desc[UR12][R20.64+0x1c] ;  /* 0x00001c0c141d7981 */ /* 0x000f62000c1e1900 */
[----:B---3--:R-:W-:-:S03]  /*1460*/  FFMA R6, R25, R26, R6 ;  /* 0x0000001a19067223 */ /* 0x008fc60000000006 */
[----:B------:R-:W2:Y:S04]  /*1470*/  LDG.E R25, desc[UR12][R20.64+-0x18] ;  /* 0xffffe80c14197981 */ /* 0x000ea8000c1e1900 */
[----:B------:R-:W4:Y:S01]  /*1480*/  LDG.E R26, desc[UR12][R22.64+-0x14] ;  /* 0xffffec0c161a7981 */ /* 0x000f22000c1e1900 */
[----:B--2---:R-:W-:-:S03]  /*1490*/  FFMA R6, R25, R24, R6 ;  /* 0x0000001819067223 */ /* 0x004fc60000000006 */
[----:B------:R-:W2:Y:S04]  /*14a0*/  LDG.E R25, desc[UR12][R20.64+-0x10] ;  /* 0xfffff00c14197981 */ /* 0x000ea8000c1e1900 */
[----:B------:R-:W2:Y:S01]  /*14b0*/  LDG.E R24, desc[UR12][R22.64+-0x10] ;  /* 0xfffff00c16187981 */ /* 0x000ea2000c1e1900 */
[----:B----4-:R-:W-:-:S03]  /*14c0*/  FFMA R6, R27, R26, R6 ;  /* 0x0000001a1b067223 */ /* 0x010fc60000000006 */
[----:B------:R-:W3:Y:S04]  /*14d0*/  LDG.E R27, desc[UR12][R20.64+-0xc] ;  /* 0xfffff40c141b7981 */ /* 0x000ee8000c1e1900 */
[----:B------:R-:W3:Y:S01]  /*14e0*/  LDG.E R26, desc[UR12][R22.64+-0xc] ;  /* 0xfffff40c161a7981 */ /* 0x000ee2000c1e1900 */
[----:B--2---:R-:W-:-:S03]  /*14f0*/  FFMA R6, R25, R24, R6 ;  /* 0x0000001819067223 */ /* 0x004fc60000000006 */
[----:B------:R-:W2:Y:S04]  /*1500*/  LDG.E R25, desc[UR12][R20.64+-0x8] ;  /* 0xfffff80c14197981 */ /* 0x000ea8000c1e1900 */
[----:B------:R-:W2:Y:S01]  /*1510*/  LDG.E R24, desc[UR12][R22.64+-0x8] ;  /* 0xfffff80c16187981 */ /* 0x000ea2000c1e1900 */
[----:B---3--:R-:W-:-:S03]  /*1520*/  FFMA R6, R27, R26, R6 ;  /* 0x0000001a1b067223 */ /* 0x008fc60000000006 */
        /* <DEDUP_REMOVED lines=24> */
[----:B------:R-:W5:Y:S01]  /*16b0*/  LDG.E R26, desc[UR12][R22.64+0x1c] ;  /* 0x00001c0c161a7981 */ /* 0x000f62000c1e1900 */
[----:B------:R-:W-:-:S04]  /*16c0*/  UIADD3 UR5, UPT, UPT, UR5, 0x10, URZ ;  /* 0x0000001005057890 */ /* 0x000fc8000fffe0ff */
[----:B------:R-:W-:Y:S01]  /*16d0*/  UISETP.NE.AND UP1, UPT, UR5, URZ, UPT ;  /* 0x000000ff0500728c */ /* 0x000fe2000bf25270 */
[----:B--2---:R-:W-:Y:S01]  /*16e0*/  FFMA R6, R25, R24, R6 ;  /* 0x0000001819067223 */ /* 0x004fe20000000006 */
[----:B------:R-:W-:-:S03]  /*16f0*/  IADD3 R24, P1, PT, R22, 0x40, RZ ;  /* 0x0000004016187810 */ /* 0x000fc60007f3e0ff */
[----:B-----5:R-:W-:Y:S01]  /*1700*/  FFMA R29, R29, R26, R6 ;  /* 0x0000001a1d1d7223 */ /* 0x020fe20000000006 */
[----:B------:R-:W-:Y:S02]  /*1710*/  IADD3 R6, P0, PT, R20, 0x40, RZ ;  /* 0x0000004014067810 */ /* 0x000fe40007f1e0ff */
[----:B------:R-:W-:Y:S02]  /*1720*/  IADD3.X R27, PT, PT, RZ, R23, RZ, P1, !PT ;  /* 0x00000017ff1b7210 */ /* 0x000fe40000ffe4ff */
[----:B------:R-:W-:Y:S01]  /*1730*/  IADD3.X R25, PT, PT, RZ, R21, RZ, P0, !PT ;  /* 0x00000015ff197210 */ /* 0x000fe200007fe4ff */
[----:B------:R-:W-:Y:S08]  /*1740*/  BRA.U UP1, `(.L_x_14) ;  /* 0xfffffffd01147547 */ /* 0x000ff0000b83ffff */
[----:B------:R-:W-:-:S07]  /*1750*/  MOV R25, UR9 ;  /* 0x0000000900197c02 */ /* 0x000fce0008000f00 */
.L_x_13:
[----:B------:R-:W-:-:S09]  /*1760*/  UISETP.NE.AND UP1, UPT, UR16, URZ, UPT ;  /* 0x000000ff1000728c */ /* 0x000fd2000bf25270 */
[----:B------:R-:W-:Y:S05]  /*1770*/  BRA.U !UP1, `(.L_x_12) ;  /* 0x0000000509407547 */ /* 0x000fea000b800000 */
[----:B------:R-:W-:Y:S02]  /*1780*/  UISETP.GE.U32.AND UP1, UPT, UR11, 0x7, UPT ;  /* 0x000000070b00788c */ /* 0x000fe4000bf26070 */
[----:B------:R-:W-:-:S07]  /*1790*/  UISETP.NE.AND UP2, UPT, UR17, URZ, UPT ;  /* 0x000000ff1100728c */ /* 0x000fce000bf45270 */
[----:B------:R-:W-:Y:S05]  /*17a0*/  BRA.U !UP1, `(.L_x_15) ;  /* 0x0000000109807547 */ /* 0x000fea000b800000 */
        /* <DEDUP_REMOVED lines=10> */
[----:B------:R-:W3:Y:S01]  /*1850*/  LDG.E R27, desc[UR12][R22.64+0x4] ;  /* 0x0000040c161b7981 */ /* 0x000ee2000c1e1900 */
[----:B--2---:R-:W-:-:S03]  /*1860*/  FFMA R6, R6, R24, R29 ;  /* 0x0000001806067223 */ /* 0x004fc6000000001d */
[----:B------:R-:W2:Y:S04]  /*1870*/  LDG.E R24, desc[UR12][R20.64+0x8] ;  /* 0x0000080c14187981 */ /* 0x000ea8000c1e1900 */
[----:B------:R-:W4:Y:S01]  /*1880*/  LDG.E R29, desc[UR12][R22.64+0xc] ;  /* 0x00000c0c161d7981 */ /* 0x000f22000c1e1900 */
        /* <DEDUP_REMOVED lines=15> */
[----:B------:R-:W-:Y:S01]  /*1980*/  IADD3 R25, PT, PT, R25, 0x8, RZ ;  /* 0x0000000819197810 */ /* 0x000fe20007ffe0ff */
[----:B--2---:R-:W-:-:S04]  /*1990*/  FFMA R6, R27, R24, R6 ;  /* 0x000000181b067223 */ /* 0x004fc80000000006 */
[----:B---3--:R-:W-:-:S07]  /*19a0*/  FFMA R29, R29, R26, R6 ;  /* 0x0000001a1d1d7223 */ /* 0x008fce0000000006 */
.L_x_15:
        /* <DEDUP_REMOVED lines=21> */
[----:B------:R-:W-:Y:S01]  /*1b00*/  IADD3 R25, PT, PT, R25, 0x4, RZ ;  /* 0x0000000419197810 */ /* 0x000fe20007ffe0ff */
[----:B--2---:R-:W-:-:S04]  /*1b10*/  FFMA R6, R27, R24, R6 ;  /* 0x000000181b067223 */ /* 0x004fc80000000006 */
[----:B----4-:R-:W-:-:S07]  /*1b20*/  FFMA R29, R29, R26, R6 ;  /* 0x0000001a1d1d7223 */ /* 0x010fce0000000006 */
.L_x_16:
        /* <DEDUP_REMOVED lines=9> */
[----:B------:R-:W2:Y:S01]  /*1bc0*/  LDG.E R24, desc[UR12][R20.64] ;  /* 0x0000000c14187981 */ /* 0x000ea2000c1e1900 */
[----:B------:R-:W-:Y:S01]  /*1bd0*/  UISETP.NE.AND UP1, UPT, UR10, 0x1, UPT ;  /* 0x000000010a00788c */ /* 0x000fe2000bf25270 */
[----:B--2---:R-:W-:-:S08]  /*1be0*/  FFMA R29, R6, R24, R29 ;  /* 0x00000018061d7223 */ /* 0x004fd0000000001d */
[----:B------:R-:W-:Y:S05]  /*1bf0*/  BRA.U !UP1, `(.L_x_12) ;  /* 0x0000000109207547 */ /* 0x000fea000b800000 */
[----:B------:R-:W-:Y:S01]  /*1c00*/  UISETP.NE.AND UP1, UPT, UR10, 0x2, UPT ;  /* 0x000000020a00788c */ /* 0x000fe2000bf25270 */
[----:B------:R-:W2:Y:S04]  /*1c10*/  LDG.E R6, desc[UR12][R22.64+0x4] ;  /* 0x0000040c16067981 */ /* 0x000ea8000c1e1900 */
[----:B------:R-:W2:Y:S01]  /*1c20*/  LDG.E R24, desc[UR12][R20.64+0x4] ;  /* 0x0000040c14187981 */ /* 0x000ea2000c1e1900 */
[----:B------:R-:W-:-:S13]  /*1c30*/  PLOP3.LUT P0, PT, PT, PT, UP1, 0x80, 0x8 ;  /* 0x000000000008781c */ /* 0x000fda0003f0f018 */
[----:B------:R-:W3:Y:S04]  /*1c40*/  @P0 LDG.E R26, desc[UR12][R22.64+0x8] ;  /* 0x0000080c161a0981 */ /* 0x000ee8000c1e1900 */
[----:B------:R-:W3:Y:S01]  /*1c50*/  @P0 LDG.E R25, desc[UR12][R20.64+0x8] ;  /* 0x0000080c14190981 */ /* 0x000ee2000c1e1900 */
[----:B--2---:R-:W-:-:S04]  /*1c60*/  FFMA R29, R6, R24, R29 ;  /* 0x00000018061d7223 */ /* 0x004fc8000000001d */
[----:B---3--:R-:W-:-:S07]  /*1c70*/  @P0 FFMA R29, R26, R25, R29 ;  /* 0x000000191a1d0223 */ /* 0x008fce000000001d */
.L_x_12:
[----:B------:R0:W-:Y:S01]  /*1c80*/  STG.E desc[UR12][R16.64], R29 ;  /* 0x0000001d10007986 */ /* 0x0001e2000c10190c */
[----:B------:R-:W-:Y:S01]  /*1c90*/  MOV R27, RZ ;  /* 0x000000ff001b7202 */ /* 0x000fe20000000f00 */
[----:B------:R-:W-:Y:S06]  /*1ca0*/  BAR.SYNC.DEFER_BLOCKING 0x0 ;  /* 0x0000000000007b1d */ /* 0x000fec0000010000 */
[----:B------:R-:W-:Y:S05]  /*1cb0*/  BRA.U !UP0, `(.L_x_17) ;  /* 0x00000009081c7547 */ /* 0x000fea000b800000 */
[----:B------:R-:W-:Y:S01]  /*1cc0*/  UISETP.GE.U32.AND UP1, UPT, UR15, 0xf, UPT ;  /* 0x0000000f0f00788c */ /* 0x000fe2000bf26070 */
[----:B------:R-:W-:Y:S01]  /*1cd0*/  HFMA2 R27, -RZ, RZ, 0, 0 ;  /* 0x00000000ff1b7431 */ /* 0x000fe200000001ff */
[----:B------:R-:W-:-:S07]  /*1ce0*/  MOV R25, RZ ;  /* 0x000000ff00197202 */ /* 0x000fce0000000f00 */
[----:B------:R-:W-:Y:S05]  /*1cf0*/  BRA.U !UP1, `(.L_x_18) ;  /* 0x0000000109e87547 */ /* 0x000fea000b800000 */
[----:B------:R-:W-:Y:S02]  /*1d00*/  MOV R27, RZ ;  /* 0x000000ff001b7202 */ /* 0x000fe40000000f00 */
[----:B------:R-:W-:-:S07]  /*1d10*/  MOV R25, RZ ;  /* 0x000000ff00197202 */ /* 0x000fce0000000f00 */
.L_x_19:
[----:B------:R-:W1:Y:S08]  /*1d20*/  LDC.64 R22, c[0x0][0x398] ;  /* 0x0000e600ff167b82 */ /* 0x000e700000000a00 */
[----:B------:R-:W2:Y:S01]  /*1d30*/  LDC.64 R20, c[0x0][0x3a8] ;  /* 0x0000ea00ff147b82 */ /* 0x000ea20000000a00 */
[----:B-1----:R-:W-:-:S05]  /*1d40*/  IMAD.WIDE.U32 R22, R25, 0x4, R22 ;  /* 0x0000000419167825 */ /* 0x002fca00078e0016 */
[----:B------:R-:W3:Y:S01]  /*1d50*/  LDG.E R6, desc[UR12][R22.64] ;  /* 0x0000000c16067981 */ /* 0x000ee2000c1e1900 */
[----:B--2---:R-:W-:-:S03]  /*1d60*/  IMAD.WIDE.U32 R20, R25, 0x4, R20 ;  /* 0x0000000419147825 */ /* 0x004fc600078e0014 */
[----:B0-----:R-:W2:Y:S04]  /*1d70*/  LDG.E R29, desc[UR12][R22.64+0x4] ;  /* 0x0000040c161d7981 */ /* 0x001ea8000c1e1900 */
[----:B------:R-:W3:Y:S04]  /*1d80*/  LDG.E R24, desc[UR12][R20.64] ;  /* 0x0000000c14187981 */ /* 0x000ee8000c1e1900 */
[----:B------:R-:W2:Y:S04]  /*1d90*/  LDG.E R26, desc[UR12][R20.64+0x4] ;  /* 0x0000040c141a7981 */ /* 0x000ea8000c1e1900 */
[----:B------:R-:W4:Y:S01]  /*1da0*/  LDG.E R28, desc[UR12][R20.64+0x3c] ;  /* 0x00003c0c141c7981 */ /* 0x000f22000c1e1900 */
        /* <DEDUP_REMOVED lines=36> */
[----:B------:R-:W-:Y:S01]  /*1ff0*/  IADD3 R25, PT, PT, R25, 0x10, RZ ;  /* 0x0000001019197810 */ /* 0x000fe20007ffe0ff */
[----:B---3--:R-:W-:Y:S02]  /*2000*/  FFMA R6, R27, R24, R6 ;  /* 0x000000181b067223 */ /* 0x008fe40000000006 */
[----:B------:R-:W3:Y:S04]  /*2010*/  LDG.E R27, desc[UR12][R22.64+0x38] ;  /* 0x0000380c161b7981 */ /* 0x000ee8000c1e1900 */
[----:B------:R-:W3:Y:S01]  /*2020*/  LDG.E R24, desc[UR12][R20.64+0x38] ;  /* 0x0000380c14187981 */ /* 0x000ee2000c1e1900 */
[----:B--2---:R-:W-:-:S03]  /*2030*/  FFMA R6, R29, R26, R6 ;  /* 0x0000001a1d067223 */ /* 0x004fc60000000006 */
[----:B------:R-:W4:Y:S01]  /*2040*/  LDG.E R26, desc[UR12][R22.64+0x3c] ;  /* 0x00003c0c161a7981 */ /* 0x000f22000c1e1900 */
[----:B------:R-:W-:Y:S01]  /*2050*/  ISETP.NE.AND P0, PT, R25, UR9, PT ;  /* 0x0000000919007c0c */ /* 0x000fe2000bf05270 */
[----:B---3--:R-:W-:-:S04]  /*2060*/  FFMA R27, R27, R24, R6 ;  /* 0x000000181b1b7223 */ /* 0x008fc80000000006 */
[----:B----4-:R-:W-:-:S08]  /*2070*/  FFMA R27, R26, R28, R27 ;  /* 0x0000001c1a1b7223 */ /* 0x010fd0000000001b */
[----:B------:R-:W-:Y:S05]  /*2080*/  @P0 BRA `(.L_x_19) ;  /* 0xfffffffc00240947 */ /* 0x000fea000383ffff */
[----:B------:R-:W-:-:S07]  /*2090*/  MOV R25, UR9 ;  /* 0x0000000900197c02 */ /* 0x000fce0008000f00 */
.L_x_18:
[----:B------:R-:W-:-:S09]  /*20a0*/  UISETP.NE.AND UP1, UPT, UR16, URZ, UPT ;  /* 0x000000ff1000728c */ /* 0x000fd2000bf25270 */
[----:B------:R-:W-:Y:S05]  /*20b0*/  BRA.U !UP1, `(.L_x_17) ;  /* 0x00000005091c7547 */ /* 0x000fea000b800000 */
[----:B------:R-:W-:Y:S02]  /*20c0*/  UISETP.GE.U32.AND UP1, UPT, UR11, 0x7, UPT ;  /* 0x000000070b00788c */ /* 0x000fe4000bf26070 */
[----:B------:R-:W-:-:S07]  /*20d0*/  UISETP.NE.AND UP2, UPT, UR17, URZ, UPT ;  /* 0x000000ff1100728c */ /* 0x000fce000bf45270 */
[----:B------:R-:W-:Y:S05]  /*20e0*/  BRA.U !UP1, `(.L_x_20) ;  /* 0x0000000109747547 */ /* 0x000fea000b800000 */
        /* <DEDUP_REMOVED lines=25> */
[----:B------:R-:W4:Y:S01]  /*2280*/  LDG.E R26, desc[UR12][R22.64+0x1c] ;  /* 0x00001c0c161a7981 */ /* 0x000f22000c1e1900 */
[----:B------:R-:W-:Y:S01]  /*2290*/  IADD3 R25, PT, PT, R25, 0x8, RZ ;  /* 0x0000000819197810 */ /* 0x000fe20007ffe0ff */
[----:B---3--:R-:W-:-:S04]  /*22a0*/  FFMA R27, R27, R24, R6 ;  /* 0x000000181b1b7223 */ /* 0x008fc80000000006 */
[----:B----4-:R-:W-:-:S07]  /*22b0*/  FFMA R27, R26, R28, R27 ;  /* 0x0000001c1a1b7223 */ /* 0x010fce000000001b */
.L_x_20:
        /* <DEDUP_REMOVED lines=21> */
.L_x_21:
[----:B------:R-:W-:Y:S05]  /*2410*/  BRA.U !UP2, `(.L_x_17) ;  /* 0x000000010a447547 */ /* 0x000fea000b800000 */
[----:B------:R-:W1:Y:S08]  /*2420*/  LDC.64 R20, c[0x0][0x398] ;  /* 0x0000e600ff147b82 */ /* 0x000e700000000a00 */
[----:B------:R-:W2:Y:S01]  /*2430*/  LDC.64 R22, c[0x0][0x3a8] ;  /* 0x0000ea00ff167b82 */ /* 0x000ea20000000a00 */
[----:B-1----:R-:W-:-:S05]  /*2440*/  IMAD.WIDE.U32 R20, R25, 0x4, R20 ;  /* 0x0000000419147825 */ /* 0x002fca00078e0014 */
[----:B------:R-:W3:Y:S01]  /*2450*/  LDG.E R6, desc[UR12][R20.64] ;  /* 0x0000000c14067981 */ /* 0x000ee2000c1e1900 */
[----:B--2---:R-:W-:-:S05]  /*2460*/  IMAD.WIDE.U32 R22, R25, 0x4, R22 ;  /* 0x0000000419167825 */ /* 0x004fca00078e0016 */
[----:B------:R-:W3:Y:S01]  /*2470*/  LDG.E R24, desc[UR12][R22.64] ;  /* 0x0000000c16187981 */ /* 0x000ee2000c1e1900 */
[----:B------:R-:W-:Y:S01]  /*2480*/  UISETP.NE.AND UP1, UPT, UR10, 0x1, UPT ;  /* 0x000000010a00788c */ /* 0x000fe2000bf25270 */
[----:B---3--:R-:W-:-:S08]  /*2490*/  FFMA R27, R6, R24, R27 ;  /* 0x00000018061b7223 */ /* 0x008fd0000000001b */
        /* <DEDUP_REMOVED lines=9> */
.L_x_17:
[----:B------:R-:W1:Y:S08]  /*2530*/  MUFU.RCP R6, R27 ;  /* 0x0000001b00067308 */ /* 0x000e700000001000 */
[----:B------:R-:W2:Y:S01]  /*2540*/  FCHK P0, R0, R27 ;  /* 0x0000001b00007302 */ /* 0x000ea20000000000 */
[----:B-1----:R-:W-:-:S04]  /*2550*/  FFMA R21, R6, -R27, 1 ;  /* 0x3f80000006157423 */ /* 0x002fc8000000081b */
[----:B------:R-:W-:-:S04]  /*2560*/  FFMA R21, R6, R21, R6 ;  /* 0x0000001506157223 */ /* 0x000fc80000000006 */
[----:B------:R-:W-:-:S04]  /*2570*/  FFMA R23, R21, R0, RZ ;  /* 0x0000000015177223 */ /* 0x000fc800000000ff */
[----:B------:R-:W-:-:S04]  /*2580*/  FFMA R6, R23, -R27, R0 ;  /* 0x8000001b17067223 */ /* 0x000fc80000000000 */
[----:B------:R-:W-:Y:S01]  /*2590*/  FFMA R6, R21, R6, R23 ;  /* 0x0000000615067223 */ /* 0x000fe20000000017 */
[----:B--2---:R-:W-:Y:S06]  /*25a0*/  @!P0 BRA `(.L_x_22) ;  /* 0x00000000000c8947 */ /* 0x004fec0003800000 */
[----:B------:R-:W-:Y:S02]  /*25b0*/  MOV R6, R27 ;  /* 0x0000001b00067202 */ /* 0x000fe40000000f00 */
[----:B------:R-:W-:-:S07]  /*25c0*/  MOV R22, 0x25e0 ;  /* 0x000025e000167802 */ /* 0x000fce0000000f00 */
[----:B0-----:R-:W-:Y:S05]  /*25d0*/  CALL.REL.NOINC `($__internal_0_$__cuda_sm3x_div_rn_noftz_f32_slowpath) ;  /* 0x0000001000dc7944 */ /* 0x001fea0003c00000 */
.L_x_22:
[----:B------:R-:W2:Y:S04]  /*25e0*/  LDG.E R21, desc[UR12][R12.64] ;  /* 0x0000000c0c157981 */ /* 0x000ea8000c1e1900 */
[----:B------:R-:W2:Y:S01]  /*25f0*/  LDG.E R0, desc[UR12][R18.64] ;  /* 0x0000000c12007981 */ /* 0x000ea2000c1e1900 */
[----:B------:R-:W-:-:S04]  /*2600*/  UPRMT UR6, UR4, 0x9910, URZ ;  /* 0x0000991004067896 */ /* 0x000fc800080000ff */
[----:B------:R-:W-:-:S04]  /*2610*/  UIMAD UR5, UR6, 0x5c29, URZ ;  /* 0x00005c29060578a4 */ /* 0x000fc8000f8e02ff */
[----:B------:R-:W-:Y:S02]  /*2620*/  ULOP3.LUT UR7, UR5, 0xffff, URZ, 0xc0, !UPT ;  /* 0x0000ffff05077892 */ /* 0x000fe4000f8ec0ff */
[----:B------:R-:W-:Y:S02]  /*2630*/  UIMAD UR5, UR6, 0x2e148000, URZ ;  /* 0x2e148000060578a4 */ /* 0x000fe4000f8e02ff */
[----:B------:R-:W-:-:S04]  /*2640*/  USHF.R.U32.HI UR6, URZ, 0x1, UR7 ;  /* 0x00000001ff067899 */ /* 0x000fc80008011607 */
[----:B------:R-:W-:-:S04]  /*2650*/  ULOP3.LUT UR5, UR6, 0xffff, UR5, 0xc8, !UPT ;  /* 0x0000ffff06057892 */ /* 0x000fc8000f8ec805 */
[----:B------:R-:W-:Y:S01]  /*2660*/  UISETP.GE.U32.AND UP1, UPT, UR5, 0x51f, UPT ;  /* 0x0000051f0500788c */ /* 0x000fe2000bf26070 */
[----:B--2---:R-:W-:-:S05]  /*2670*/  FFMA R21, R21, R6, R0 ;  /* 0x0000000615157223 */ /* 0x004fca0000000000 */
[----:B------:R1:W-:Y:S01]  /*2680*/  STG.E desc[UR12][R18.64], R21 ;  /* 0x0000001512007986 */ /* 0x0003e2000c10190c */
[----:B------:R-:W-:Y:S06]  /*2690*/  BAR.SYNC.DEFER_BLOCKING 0x0 ;  /* 0x0000000000007b1d */ /* 0x000fec0000010000 */
[----:B------:R-:W-:Y:S05]  /*26a0*/  BRA.U !UP1, `(.L_x_23) ;  /* 0x0000000909607547 */ /* 0x000fea000b800000 */
[----:B------:R2:W5:Y:S01]  /*26b0*/  LDG.E R27, desc[UR12][R8.64] ;  /* 0x0000000c081b7981 */ /* 0x000562000c1e1900 */
[----:B------:R-:W-:Y:S01]  /*26c0*/  HFMA2 R0, -RZ, RZ, 0, 0 ;  /* 0x00000000ff007431 */ /* 0x000fe200000001ff */
[----:B------:R-:W-:Y:S06]  /*26d0*/  BRA.U !UP0, `(.L_x_24) ;  /* 0x00000009084c7547 */ /* 0x000fec000b800000 */
[----:B------:R-:W-:Y:S01]  /*26e0*/  UISETP.GE.U32.AND UP1, UPT, UR15, 0xf, UPT ;  /* 0x0000000f0f00788c */ /* 0x000fe2000bf26070 */
[----:B------:R-:W-:Y:S02]  /*26f0*/  MOV R0, RZ ;  /* 0x000000ff00007202 */ /* 0x000fe40000000f00 */
[----:B-1----:R-:W-:-:S06]  /*2700*/  MOV R21, RZ ;  /* 0x000000ff00157202 */ /* 0x002fcc0000000f00 */
[----:B------:R-:W-:Y:S05]  /*2710*/  BRA.U !UP1, `(.L_x_25) ;  /* 0x0000000109f47547 */ /* 0x000fea000b800000 */
[----:B------:R-:W-:Y:S01]  /*2720*/  HFMA2 R25, -RZ, RZ, 0, 0 ;  /* 0x00000000ff197431 */ /* 0x000fe200000001ff */
[----:B------:R-:W-:Y:S01]  /*2730*/  MOV R0, RZ ;  /* 0x000000ff00007202 */ /* 0x000fe20000000f00 */
[----:B------:R-:W1:Y:S06]  /*2740*/  LDCU.64 UR6, c[0x0][0x380] ;  /* 0x00007000ff0677ac */ /* 0x000e6c0008000a00 */
.L_x_26:
[----:B------:R-:W3:Y:S01]  /*2750*/  LDC.64 R20, c[0x0][0x388] ;  /* 0x0000e200ff147b82 */ /* 0x000ee20000000a00 */
[----:B------:R-:W-:-:S04]  /*2760*/  IADD3 R6, P0, PT, R2, R25, RZ ;  /* 0x0000001902067210 */ /* 0x000fc80007f1e0ff */
[----:B------:R-:W-:Y:S02]  /*2770*/  IADD3.X R23, PT, PT, RZ, R3, RZ, P0, !PT ;  /* 0x00000003ff177210 */ /* 0x000fe400007fe4ff */
[----:B-1----:R-:W-:-:S04]  /*2780*/  LEA R22, P0, R6, UR6, 0x2 ;  /* 0x0000000606167c11 */ /* 0x002fc8000f8010ff */
[----:B------:R-:W-:-:S05]  /*2790*/  LEA.HI.X R23, R6, UR7, R23, 0x2, P0 ;  /* 0x0000000706177c11 */ /* 0x000fca00080f1417 */
[----:B0-----:R-:W4:Y:S04]  /*27a0*/  LDG.E R29, desc[UR12][R22.64] ;  /* 0x0000000c161d7981 */ /* 0x001f28000c1e1900 */
[----:B------:R-:W2:Y:S01]  /*27b0*/  LDG.E R24, desc[UR12][R22.64+0x4] ;  /* 0x0000040c16187981 */ /* 0x000ea2000c1e1900 */
[----:B---3--:R-:W-:-:S05]  /*27c0*/  IMAD.WIDE.U32 R20, R25, 0x4, R20 ;  /* 0x0000000419147825 */ /* 0x008fca00078e0014 */
[----:B------:R-:W4:Y:S04]  /*27d0*/  LDG.E R6, desc[UR12][R20.64] ;  /* 0x0000000c14067981 */ /* 0x000f28000c1e1900 */
        /* <DEDUP_REMOVED lines=42> */
[----:B------:R-:W2:Y:S04]  /*2a80*/  LDG.E R24, desc[UR12][R22.64+0x3c] ;  /* 0x00003c0c16187981 */ /* 0x000ea8000c1e1900 */
[----:B------:R-:W2:Y:S01]  /*2a90*/  LDG.E R26, desc[UR12][R20.64+0x3c] ;  /* 0x00003c0c141a7981 */ /* 0x000ea2000c1e1900 */
[----:B------:R-:W-:Y:S01]  /*2aa0*/  ISETP.NE.AND P0, PT, R25, UR9, PT ;  /* 0x0000000919007c0c */ /* 0x000fe2000bf05270 */
[----:B---3--:R-:W-:-:S04]  /*2ab0*/  FFMA R0, R29, R6, R0 ;  /* 0x000000061d007223 */ /* 0x008fc80000000000 */
[----:B--2---:R-:W-:-:S08]  /*2ac0*/  FFMA R0, R24, R26, R0 ;  /* 0x0000001a18007223 */ /* 0x004fd00000000000 */
[----:B------:R-:W-:Y:S05]  /*2ad0*/  @P0 BRA `(.L_x_26) ;  /* 0xfffffffc001c0947 */ /* 0x000fea000383ffff */
[----:B------:R-:W-:-:S07]  /*2ae0*/  MOV R21, UR9 ;  /* 0x0000000900157c02 */ /* 0x000fce0008000f00 */
.L_x_25:
[----:B------:R-:W-:-:S09]  /*2af0*/  UISETP.NE.AND UP1, UPT, UR16, URZ, UPT ;  /* 0x000000ff1000728c */ /* 0x000fd2000bf25270 */
[----:B------:R-:W-:Y:S05]  /*2b00*/  BRA.U !UP1, `(.L_x_24) ;  /* 0x0000000509407547 */ /* 0x000fea000b800000 */
[----:B------:R-:W-:Y:S02]  /*2b10*/  UISETP.GE.U32.AND UP1, UPT, UR11, 0x7, UPT ;  /* 0x000000070b00788c */ /* 0x000fe4000bf26070 */
[----:B------:R-:W-:-:S07]  /*2b20*/  UISETP.NE.AND UP2, UPT, UR17, URZ, UPT ;  /* 0x000000ff1100728c */ /* 0x000fce000bf45270 */
[----:B------:R-:W-:Y:S05]  /*2b30*/  BRA.U !UP1, `(.L_x_27) ;  /* 0x0000000109807547 */ /* 0x000fea000b800000 */
[----:B------:R-:W1:Y:S01]  /*2b40*/  LDC.64 R22, c[0x0][0x388] ;  /* 0x0000e200ff167b82 */ /* 0x000e620000000a00 */
[----:B------:R-:W3:Y:S01]  /*2b50*/  LDCU.64 UR6, c[0x0][0x380] ;  /* 0x00007000ff0677ac */ /* 0x000ee20008000a00 */
[----:B------:R-:W-:-:S04]  /*2b60*/  IADD3 R6, P0, PT, R2, R21, RZ ;  /* 0x0000001502067210 */ /* 0x000fc80007f1e0ff */
[----:B------:R-:W-:Y:S02]  /*2b70*/  IADD3.X R25, PT, PT, RZ, R3, RZ, P0, !PT ;  /* 0x00000003ff197210 */ /* 0x000fe400007fe4ff */
[----:B---3--:R-:W-:-:S04]  /*2b80*/  LEA R24, P0, R6, UR6, 0x2 ;  /* 0x0000000606187c11 */ /* 0x008fc8000f8010ff */
[----:B------:R-:W-:Y:S01]  /*2b90*/  LEA.HI.X R25, R6, UR7, R25, 0x2, P0 ;  /* 0x0000000706197c11 */ /* 0x000fe200080f1419 */
[----:B-1----:R-:W-:-:S04]  /*2ba0*/  IMAD.WIDE.U32 R22, R21, 0x4, R22 ;  /* 0x0000000415167825 */ /* 0x002fc800078e0016 */
[----:B0-----:R-:W3:Y:S04]  /*2bb0*/  LDG.E R29, desc[UR12][R24.64] ;  /* 0x0000000c181d7981 */ /* 0x001ee8000c1e1900 */
[----:B------:R-:W3:Y:S04]  /*2bc0*/  LDG.E R6, desc[UR12][R22.64] ;  /* 0x0000000c16067981 */ /* 0x000ee8000c1e1900 */
[----:B------:R-:W4:Y:S04]  /*2bd0*/  LDG.E R26, desc[UR12][R22.64+0x4] ;  /* 0x0000040c161a7981 */ /* 0x000f28000c1e1900 */
[----:B------:R-:W4:Y:S01]  /*2be0*/  LDG.E R20, desc[UR12][R24.64+0x4] ;  /* 0x0000040c18147981 */ /* 0x000f22000c1e1900 */
[----:B---3--:R-:W-:-:S03]  /*2bf0*/  FFMA R6, R29, R6, R0 ;  /* 0x000000061d067223 */ /* 0x008fc60000000000 */
[----:B------:R-:W3:Y:S04]  /*2c00*/  LDG.E R0, desc[UR12][R22.64+0x8] ;  /* 0x0000080c16007981 */ /* 0x000ee8000c1e1900 */
[----:B------:R-:W3:Y:S01]  /*2c10*/  LDG.E R29, desc[UR12][R24.64+0x8] ;  /* 0x0000080c181d7981 */ /* 0x000ee2000c1e1900 */
[----:B----4-:R-:W-:-:S03]  /*2c20*/  FFMA R6, R20, R26, R6 ;  /* 0x0000001a14067223 */ /* 0x010fc60000000006 */
        /* <DEDUP_REMOVED lines=14> */
[----:B------:R-:W-:Y:S01]  /*2d10*/  IADD3 R21, PT, PT, R21, 0x8, RZ ;  /* 0x0000000815157810 */ /* 0x000fe20007ffe0ff */
[----:B---3--:R-:W-:-:S04]  /*2d20*/  FFMA R0, R29, R6, R0 ;  /* 0x000000061d007223 */ /* 0x008fc80000000000 */
[----:B----4-:R-:W-:-:S07]  /*2d30*/  FFMA R0, R20, R26, R0 ;  /* 0x0000001a14007223 */ /* 0x010fce0000000000 */
.L_x_27:
        /* <DEDUP_REMOVED lines=24> */
.L_x_28:
[----:B------:R-:W-:Y:S05]  /*2ec0*/  BRA.U !UP2, `(.L_x_24) ;  /* 0x000000010a507547 */ /* 0x000fea000b800000 */
[----:B------:R-:W1:Y:S01]  /*2ed0*/  LDC.64 R22, c[0x0][0x388] ;  /* 0x0000e200ff167b82 */ /* 0x000e620000000a00 */
[----:B------:R-:W3:Y:S01]  /*2ee0*/  LDCU.64 UR6, c[0x0][0x380] ;  /* 0x00007000ff0677ac */ /* 0x000ee20008000a00 */
[----:B------:R-:W-:-:S04]  /*2ef0*/  IADD3 R6, P0, PT, R2, R21, RZ ;  /* 0x0000001502067210 */ /* 0x000fc80007f1e0ff */
[----:B------:R-:W-:Y:S02]  /*2f00*/  IADD3.X R25, PT, PT, RZ, R3, RZ, P0, !PT ;  /* 0x00000003ff197210 */ /* 0x000fe400007fe4ff */
[----:B---3--:R-:W-:Y:S01]  /*2f10*/  LEA R20, P0, R6, UR6, 0x2 ;  /* 0x0000000606147c11 */ /* 0x008fe2000f8010ff */
[----:B-1----:R-:W-:-:S03]  /*2f20*/  IMAD.WIDE.U32 R22, R21, 0x4, R22 ;  /* 0x0000000415167825 */ /* 0x002fc600078e0016 */
[----:B------:R-:W-:Y:S02]  /*2f30*/  LEA.HI.X R21, R6, UR7, R25, 0x2, P0 ;  /* 0x0000000706157c11 */ /* 0x000fe400080f1419 */
[----:B------:R-:W3:Y:S04]  /*2f40*/  LDG.E R6, desc[UR12][R22.64] ;  /* 0x0000000c16067981 */ /* 0x000ee8000c1e1900 */
[----:B------:R-:W3:Y:S01]  /*2f50*/  LDG.E R25, desc[UR12][R20.64] ;  /* 0x0000000c14197981 */ /* 0x000ee2000c1e1900 */
[----:B------:R-:W-:Y:S01]  /*2f60*/  UISETP.NE.AND UP1, UPT, UR10, 0x1, UPT ;  /* 0x000000010a00788c */ /* 0x000fe2000bf25270 */
[----:B---3--:R-:W-:-:S08]  /*2f70*/  FFMA R0, R25, R6, R0 ;  /* 0x0000000619007223 */ /* 0x008fd00000000000 */
[----:B------:R-:W-:Y:S05]  /*2f80*/  BRA.U !UP1, `(.L_x_24) ;  /* 0x0000000109207547 */ /* 0x000fea000b800000 */
[----:B------:R-:W-:Y:S01]  /*2f90*/  UISETP.NE.AND UP1, UPT, UR10, 0x2, UPT ;  /* 0x000000020a00788c */ /* 0x000fe2000bf25270 */
[----:B------:R-:W3:Y:S04]  /*2fa0*/  LDG.E R25, desc[UR12][R20.64+0x4] ;  /* 0x0000040c14197981 */ /* 0x000ee8000c1e1900 */
[----:B------:R-:W3:Y:S01]  /*2fb0*/  LDG.E R6, desc[UR12][R22.64+0x4] ;  /* 0x0000040c16067981 */ /* 0x000ee2000c1e1900 */
[----:B------:R-:W-:-:S13]  /*2fc0*/  PLOP3.LUT P0, PT, PT, PT, UP1, 0x80, 0x8 ;  /* 0x000000000008781c */ /* 0x000fda0003f0f018 */
[----:B0-----:R-:W4:Y:S04]  /*2fd0*/  @P0 LDG.E R29, desc[UR12][R20.64+0x8] ;  /* 0x0000080c141d0981 */ /* 0x001f28000c1e1900 */
[----:B------:R-:W4:Y:S01]  /*2fe0*/  @P0 LDG.E R24, desc[UR12][R22.64+0x8] ;  /* 0x0000080c16180981 */ /* 0x000f22000c1e1900 */
[----:B---3--:R-:W-:-:S04]  /*2ff0*/  FFMA R0, R25, R6, R0 ;  /* 0x0000000619007223 */ /* 0x008fc80000000000 */
[----:B----4-:R-:W-:-:S07]  /*3000*/  @P0 FFMA R0, R29, R24, R0 ;  /* 0x000000181d000223 */ /* 0x010fce0000000000 */
.L_x_24:
[----:B-----5:R-:W-:Y:S01]  /*3010*/  FADD R27, R27, -R0 ;  /* 0x800000001b1b7221 */ /* 0x020fe20000000000 */
[----:B------:R-:W-:Y:S06]  /*3020*/  BRA `(.L_x_29) ;  /* 0x00000000000c7947 */ /* 0x000fec0003800000 */
.L_x_23:
[----:B------:R-:W2:Y:S04]  /*3030*/  LDG.E R27, desc[UR12][R16.64] ;  /* 0x0000000c101b7981 */ /* 0x000ea8000c1e1900 */
[----:B------:R-:W2:Y:S02]  /*3040*/  LDG.E R0, desc[UR12][R10.64] ;  /* 0x0000000c0a007981 */ /* 0x000ea4000c1e1900 */
[----:B--2---:R-:W-:-:S07]  /*3050*/  FFMA R27, R27, -R6, R0 ;  /* 0x800000061b1b7223 */ /* 0x004fce0000000000 */
.L_x_29:
[----:B------:R3:W-:Y:S01]  /*3060*/  STG.E desc[UR12][R10.64], R27 ;  /* 0x0000001b0a007986 */ /* 0x0007e2000c10190c */
[----:B------:R-:W-:Y:S01]  /*3070*/  MOV R0, RZ ;  /* 0x000000ff00007202 */ /* 0x000fe20000000f00 */
[----:B------:R-:W-:Y:S06]  /*3080*/  BRA.U !UP0, `(.L_x_30) ;  /* 0x0000000508d87547 */ /* 0x000fec000b800000 */
[----:B------:R-:W-:Y:S01]  /*3090*/  UISETP.GE.U32.AND UP0, UPT, UR15, 0xf, UPT ;  /* 0x0000000f0f00788c */ /* 0x000fe2000bf06070 */
[----:B------:R-:W-:Y:S01]  /*30a0*/  HFMA2 R0, -RZ, RZ, 0, 0 ;  /* 0x00000000ff007431 */ /* 0x000fe200000001ff */
[----:B------:R-:W-:-:S07]  /*30b0*/  UMOV UR5, URZ ;  /* 0x000000ff00057c82 */ /* 0x000fce0008000000 */
[----:B------:R-:W-:Y:S05]  /*30c0*/  BRA.U !UP0, `(.L_x_31) ;  /* 0x0000000108a07547 */ /* 0x000fea000b800000 */
[----:B------:R-:W-:Y:S02]  /*30d0*/  MOV R0, RZ ;  /* 0x000000ff00007202 */ /* 0x000fe40000000f00 */
[----:B------:R-:W-:-:S07]  /*30e0*/  MOV R23, RZ ;  /* 0x000000ff00177202 */ /* 0x000fce0000000f00 */
.L_x_32:
[----:B-1----:R-:W1:Y:S02]  /*30f0*/  LDC.64 R20, c[0x0][0x3a0] ;  /* 0x0000e800ff147b82 */ /* 0x002e640000000a00 */
[----:B-1----:R-:W-:-:S05]  /*3100*/  IMAD.WIDE.U32 R20, R23, 0x4, R20 ;  /* 0x0000000417147825 */ /* 0x002fca00078e0014 */
[----:B------:R-:W4:Y:S04]  /*3110*/  LDG.E R25, desc[UR12][R20.64] ;  /* 0x0000000c14197981 */ /* 0x000f28000c1e1900 */
[----:B------:R-:W5:Y:S04]  /*3120*/  LDG.E R24, desc[UR12][R20.64+0x4] ;  /* 0x0000040c14187981 */ /* 0x000f68000c1e1900 */
[----:B------:R-:W2:Y:S04]  /*3130*/  LDG.E R22, desc[UR12][R20.64+0x8] ;  /* 0x0000080c14167981 */ /* 0x000ea8000c1e1900 */
[----:B------:R-:W3:Y:S04]  /*3140*/  LDG.E R6, desc[UR12][R20.64+0xc] ;  /* 0x00000c0c14067981 */ /* 0x000ee8000c1e1900 */
[----:B------:R-:W3:Y:S01]  /*3150*/  LDG.E R26, desc[UR12][R20.64+0x3c] ;  /* 0x00003c0c141a7981 */ /* 0x000ee2000c1e1900 */
[----:B----4-:R-:W-:-:S03]  /*3160*/  FFMA R25, R25, R25, R0 ;  /* 0x0000001919197223 */ /* 0x010fc60000000000 */
[----:B------:R-:W4:Y:S01]  /*3170*/  LDG.E R0, desc[UR12][R20.64+0x10] ;  /* 0x0000100c14007981 */ /* 0x000f22000c1e1900 */
[----:B-----5:R-:W-:-:S03]  /*3180*/  FFMA R25, R24, R24, R25 ;  /* 0x0000001818197223 */ /* 0x020fc60000000019 */
        /* <DEDUP_REMOVED lines=19> */
[----:B------:R-:W-:Y:S01]  /*32c0*/  IADD3 R23, PT, PT, R23, 0x10, RZ ;  /* 0x0000001017177810 */ /* 0x000fe20007ffe0ff */
[----:B---3--:R-:W-:-:S03]  /*32d0*/  FFMA R25, R6, R6, R25 ;  /* 0x0000000606197223 */ /* 0x008fc60000000019 */
[----:B------:R-:W-:Y:S01]  /*32e0*/  ISETP.NE.AND P0, PT, R23, UR9, PT ;  /* 0x0000000917007c0c */ /* 0x000fe2000bf05270 */
[----:B----4-:R-:W-:-:S04]  /*32f0*/  FFMA R25, R0, R0, R25 ;  /* 0x0000000000197223 */ /* 0x010fc80000000019 */
[----:B-----5:R-:W-:-:S04]  /*3300*/  FFMA R25, R24, R24, R25 ;  /* 0x0000001818197223 */ /* 0x020fc80000000019 */
[----:B--2---:R-:W-:-:S04]  /*3310*/  FFMA R25, R22, R22, R25 ;  /* 0x0000001616197223 */ /* 0x004fc80000000019 */
[----:B------:R-:W-:Y:S01]  /*3320*/  FFMA R0, R26, R26, R25 ;  /* 0x0000001a1a007223 */ /* 0x000fe20000000019 */
[----:B------:R-:W-:Y:S06]  /*3330*/  @P0 BRA `(.L_x_32) ;  /* 0xfffffffc006c0947 */ /* 0x000fec000383ffff */
[----:B------:R-:W-:-:S05]  /*3340*/  UMOV UR5, UR9 ;  /* 0x0000000900057c82 */ /* 0x000fca0008000000 */
.L_x_31:
[----:B------:R-:W-:-:S09]  /*3350*/  UISETP.NE.AND UP0, UPT, UR16, URZ, UPT ;  /* 0x000000ff1000728c */ /* 0x000fd2000bf05270 */
[----:B------:R-:W-:Y:S05]  /*3360*/  BRA.U !UP0, `(.L_x_30) ;  /* 0x0000000508207547 */ /* 0x000fea000b800000 */
[----:B------:R-:W-:Y:S02]  /*3370*/  UISETP.GE.U32.AND UP0, UPT, UR11, 0x7, UPT ;  /* 0x000000070b00788c */ /* 0x000fe4000bf06070 */
[----:B------:R-:W-:-:S07]  /*3380*/  UISETP.NE.AND UP1, UPT, UR17, URZ, UPT ;  /* 0x000000ff1100728c */ /* 0x000fce000bf25270 */
[----:B------:R-:W-:Y:S05]  /*3390*/  BRA.U !UP0, `(.L_x_33) ;  /* 0x00000001086c7547 */ /* 0x000fea000b800000 */
[----:B------:R-:W4:Y:S02]  /*33a0*/  LDCU.64 UR6, c[0x0][0x3a0] ;  /* 0x00007400ff0677ac */ /* 0x000f240008000a00 */
[----:B----4-:R-:W-:-:S06]  /*33b0*/  UIMAD.WIDE.U32 UR6, UR5, 0x4, UR6 ;  /* 0x00000004050678a5 */ /* 0x010fcc000f8e0006 */
[----:B------:R-:W-:Y:S02]  /*33c0*/  MOV R20, UR6 ;  /* 0x0000000600147c02 */ /* 0x000fe40008000f00 */
[----:B-1----:R-:W-:-:S05]  /*33d0*/  MOV R21, UR7 ;  /* 0x0000000700157c02 */ /* 0x002fca0008000f00 */
[----:B0-----:R-:W4:Y:S01]  /*33e0*/  LDG.E R29, desc[UR12][R20.64] ;  /* 0x0000000c141d7981 */ /* 0x001f22000c1e1900 */
[----:B------:R-:W-:Y:S02]  /*33f0*/  MOV R24, UR6 ;  /* 0x0000000600187c02 */ /* 0x000fe40008000f00 */
[----:B------:R-:W-:Y:S01]  /*3400*/  MOV R25, UR7 ;  /* 0x0000000700197c02 */ /* 0x000fe20008000f00 */
[----:B------:R-:W5:Y:S04]  /*3410*/  LDG.E R26, desc[UR12][R20.64+0xc] ;  /* 0x00000c0c141a7981 */ /* 0x000f68000c1e1900 */
[----:B------:R-:W2:Y:S01]  /*3420*/  LDG.E R6, desc[UR12][R24.64+0x4] ;  /* 0x0000040c18067981 */ /* 0x000ea2000c1e1900 */
[----:B------:R-:W-:Y:S02]  /*3430*/  MOV R22, UR6 ;  /* 0x0000000600167c02 */ /* 0x000fe40008000f00 */
[----:B------:R-:W-:-:S05]  /*3440*/  MOV R23, UR7 ;  /* 0x0000000700177c02 */ /* 0x000fca0008000f00 */
[----:B------:R-:W3:Y:S01]  /*3450*/  LDG.E R22, desc[UR12][R22.64+0x8] ;  /* 0x0000080c16167981 */ /* 0x000ee2000c1e1900 */
[----:B------:R-:W-:-:S03]  /*3460*/  MOV R28, UR6 ;  /* 0x00000006001c7c02 */ /* 0x000fc60008000f00 */
[----:B------:R-:W5:Y:S01]  /*3470*/  LDG.E R23, desc[UR12][R24.64+0x10] ;  /* 0x0000100c18177981 */ /* 0x000f62000c1e1900 */
[----:B----4-:R-:W-:Y:S01]  /*3480*/  FFMA R0, R29, R29, R0 ;  /* 0x0000001d1d007223 */ /* 0x010fe20000000000 */
[----:B------:R-:W-:-:S05]  /*3490*/  MOV R29, UR7 ;  /* 0x00000007001d7c02 */ /* 0x000fca0008000f00 */
[----:B------:R2:W4:Y:S02]  /*34a0*/  LDG.E R28, desc[UR12][R28.64+0x14] ;  /* 0x0000140c1c1c7981 */ /* 0x000524000c1e1900 */
[----:B--2---:R-:W-:Y:S02]  /*34b0*/  FFMA R29, R6, R6, R0 ;  /* 0x00000006061d7223 */ /* 0x004fe40000000000 */
[----:B------:R-:W2:Y:S04]  /*34c0*/  LDG.E R0, desc[UR12][R20.64+0x18] ;  /* 0x0000180c14007981 */ /* 0x000ea8000c1e1900 */
[----:B------:R-:W2:Y:S01]  /*34d0*/  LDG.E R6, desc[UR12][R24.64+0x1c] ;  /* 0x00001c0c18067981 */ /* 0x000ea2000c1e1900 */
[----:B---3--:R-:W-:-:S04]  /*34e0*/  FFMA R22, R22, R22, R29 ;  /* 0x0000001616167223 */ /* 0x008fc8000000001d */
[----:B-----5:R-:W-:-:S04]  /*34f0*/  FFMA R22, R26, R26, R22 ;  /* 0x0000001a1a167223 */ /* 0x020fc80000000016 */
[----:B------:R-:W-:Y:S01]  /*3500*/  FFMA R23, R23, R23, R22 ;  /* 0x0000001717177223 */ /* 0x000fe20000000016 */
[----:B------:R-:W-:-:S03]  /*3510*/  UIADD3 UR5, UPT, UPT, UR5, 0x8, URZ ;  /* 0x0000000805057890 */ /* 0x000fc6000fffe0ff */
[----:B----4-:R-:W-:-:S04]  /*3520*/  FFMA R23, R28, R28, R23 ;  /* 0x0000001c1c177223 */ /* 0x010fc80000000017 */
[----:B--2---:R-:W-:-:S04]  /*3530*/  FFMA R23, R0, R0, R23 ;  /* 0x0000000000177223 */ /* 0x004fc80000000017 */
[----:B------:R-:W-:-:S07]  /*3540*/  FFMA R0, R6, R6, R23 ;  /* 0x0000000606007223 */ /* 0x000fce0000000017 */
.L_x_33:
[----:B------:R-:W-:Y:S05]  /*3550*/  BRA.U !UP1, `(.L_x_30) ;  /* 0x0000000109a47547 */ /* 0x000fea000b800000 */
[----:B------:R-:W-:Y:S02]  /*3560*/  UISETP.GE.U32.AND UP0, UPT, UR14, 0x3, UPT ;  /* 0x000000030e00788c */ /* 0x000fe4000bf06070 */
[----:B------:R-:W-:-:S07]  /*3570*/  UISETP.NE.AND UP1, UPT, UR10, URZ, UPT ;  /* 0x000000ff0a00728c */ /* 0x000fce000bf25270 */
[----:B------:R-:W-:Y:S05]  /*3580*/  BRA.U !UP0, `(.L_x_34) ;  /* 0x00000001084c7547 */ /* 0x000fea000b800000 */
[----:B------:R-:W4:Y:S02]  /*3590*/  LDCU.64 UR6, c[0x0][0x3a0] ;  /* 0x00007400ff0677ac */ /* 0x000f240008000a00 */
[----:B----4-:R-:W-:-:S06]  /*35a0*/  UIMAD.WIDE.U32 UR6, UR5, 0x4, UR6 ;  /* 0x00000004050678a5 */ /* 0x010fcc000f8e0006 */
[----:B0-----:R-:W-:Y:S02]  /*35b0*/  MOV R29, UR7 ;  /* 0x00000007001d7c02 */ /* 0x001fe40008000f00 */
[----:B------:R-:W-:Y:S02]  /*35c0*/  MOV R28, UR6 ;  /* 0x00000006001c7c02 */ /* 0x000fe40008000f00 */
[----:B------:R-:W-:Y:S02]  /*35d0*/  MOV R23, UR7 ;  /* 0x0000000700177c02 */ /* 0x000fe40008000f00 */
[----:B------:R-:W-:Y:S01]  /*35e0*/  MOV R22, UR6 ;  /* 0x0000000600167c02 */ /* 0x000fe20008000f00 */
[----:B------:R-:W4:Y:S01]  /*35f0*/  LDG.E R29, desc[UR12][R28.64] ;  /* 0x0000000c1c1d7981 */ /* 0x000f22000c1e1900 */
[----:B-1----:R-:W-:Y:S02]  /*3600*/  MOV R21, UR7 ;  /* 0x0000000700157c02 */ /* 0x002fe40008000f00 */
[----:B------:R-:W-:Y:S01]  /*3610*/  MOV R20, UR6 ;  /* 0x0000000600147c02 */ /* 0x000fe20008000f00 */
[----:B------:R-:W5:Y:S01]  /*3620*/  LDG.E R23, desc[UR12][R22.64+0x4] ;  /* 0x0000040c16177981 */ /* 0x000f62000c1e1900 */
[----:B------:R-:W-:-:S02]  /*3630*/  MOV R25, UR7 ;  /* 0x0000000700197c02 */ /* 0x000fc40008000f00 */
[----:B------:R-:W-:Y:S01]  /*3640*/  MOV R24, UR6 ;  /* 0x0000000600187c02 */ /* 0x000fe20008000f00 */
[----:B------:R-:W2:Y:S04]  /*3650*/  LDG.E R21, desc[UR12][R20.64+0x8] ;  /* 0x0000080c14157981 */ /* 0x000ea8000c1e1900 */
[----:B------:R-:W3:Y:S01]  /*3660*/  LDG.E R25, desc[UR12][R24.64+0xc] ;  /* 0x00000c0c18197981 */ /* 0x000ee2000c1e1900 */
[----:B------:R-:W-:Y:S01]  /*3670*/  UIADD3 UR5, UPT, UPT, UR5, 0x4, URZ ;  /* 0x0000000405057890 */ /* 0x000fe2000fffe0ff */
[----:B----4-:R-:W-:-:S04]  /*3680*/  FFMA R0, R29, R29, R0 ;  /* 0x0000001d1d007223 */ /* 0x010fc80000000000 */
[----:B-----5:R-:W-:-:S04]  /*3690*/  FFMA R0, R23, R23, R0 ;  /* 0x0000001717007223 */ /* 0x020fc80000000000 */
[----:B--2---:R-:W-:-:S04]  /*36a0*/  FFMA R0, R21, R21, R0 ;  /* 0x0000001515007223 */ /* 0x004fc80000000000 */
[----:B---3--:R-:W-:-:S07]  /*36b0*/  FFMA R0, R25, R25, R0 ;  /* 0x0000001919007223 */ /* 0x008fce0000000000 */
.L_x_34:
[----:B------:R-:W-:Y:S05]  /*36c0*/  BRA.U !UP1, `(.L_x_30) ;  /* 0x0000000109487547 */ /* 0x000fea000b800000 */
[----:B------:R-:W4:Y:S02]  /*36d0*/  LDCU.64 UR6, c[0x0][0x3a0] ;  /* 0x00007400ff0677ac */ /* 0x000f240008000a00 */
[----:B----4-:R-:W-:-:S06]  /*36e0*/  UIMAD.WIDE.U32 UR6, UR5, 0x4, UR6 ;  /* 0x00000004050678a5 */ /* 0x010fcc000f8e0006 */
[----:B-1----:R-:W-:Y:S02]  /*36f0*/  MOV R21, UR7 ;  /* 0x0000000700157c02 */ /* 0x002fe40008000f00 */
[----:B------:R-:W-:-:S05]  /*3700*/  MOV R20, UR6 ;  /* 0x0000000600147c02 */ /* 0x000fca0008000f00 */
[----:B------:R-:W4:Y:S01]  /*3710*/  LDG.E R21, desc[UR12][R20.64] ;  /* 0x0000000c14157981 */ /* 0x000f22000c1e1900 */
[----:B------:R-:W-:Y:S01]  /*3720*/  UISETP.NE.AND UP0, UPT, UR10, 0x1, UPT ;  /* 0x000000010a00788c */ /* 0x000fe2000bf05270 */
[----:B----4-:R-:W-:-:S08]  /*3730*/  FFMA R0, R21, R21, R0 ;  /* 0x0000001515007223 */ /* 0x010fd00000000000 */
[----:B------:R-:W-:Y:S05]  /*3740*/  BRA.U !UP0, `(.L_x_30) ;  /* 0x0000000108287547 */ /* 0x000fea000b800000 */
[----:B------:R-:W-:Y:S02]  /*3750*/  MOV R6, UR10 ;  /* 0x0000000a00067c02 */ /* 0x000fe40008000f00 */
[----:B------:R-:W-:Y:S02]  /*3760*/  MOV R21, UR7 ;  /* 0x0000000700157c02 */ /* 0x000fe40008000f00 */
[----:B------:R-:W-:Y:S02]  /*3770*/  ISETP.NE.AND P0, PT, R6, 0x2, PT ;  /* 0x000000020600780c */ /* 0x000fe40003f05270 */
[----:B------:R-:W-:Y:S02]  /*3780*/  MOV R20, UR6 ;  /* 0x0000000600147c02 */ /* 0x000fe40008000f00 */
[----:B------:R-:W-:Y:S02]  /*3790*/  MOV R23, UR7 ;  /* 0x0000000700177c02 */ /* 0x000fe40008000f00 */
[----:B------:R-:W-:Y:S01]  /*37a0*/  MOV R22, UR6 ;  /* 0x0000000600167c02 */ /* 0x000fe20008000f00 */
[----:B------:R-:W4:Y:S06]  /*37b0*/  LDG.E R21, desc[UR12][R20.64+0x4] ;  /* 0x0000040c14157981 */ /* 0x000f2c000c1e1900 */
[----:B------:R-:W5:Y:S01]  /*37c0*/  @P0 LDG.E R23, desc[UR12][R22.64+0x8] ;  /* 0x0000080c16170981 */ /* 0x000f62000c1e1900 */
[----:B----4-:R-:W-:-:S04]  /*37d0*/  FFMA R0, R21, R21, R0 ;  /* 0x0000001515007223 */ /* 0x010fc80000000000 */
[----:B-----5:R-:W-:-:S07]  /*37e0*/  @P0 FFMA R0, R23, R23, R0 ;  /* 0x0000001717000223 */ /* 0x020fce0000000000 */
.L_x_30:
[----:B------:R-:W1:Y:S08]  /*37f0*/  MUFU.RCP R6, R7 ;  /* 0x0000000700067308 */ /* 0x000e700000001000 */
[----:B------:R-:W4:Y:S01]  /*3800*/  FCHK P0, R0, R7 ;  /* 0x0000000700007302 */ /* 0x000f220000000000 */
[----:B-1----:R-:W-:-:S04]  /*3810*/  FFMA R21, R6, -R7, 1 ;  /* 0x3f80000006157423 */ /* 0x002fc80000000807 */
[----:B------:R-:W-:-:S04]  /*3820*/  FFMA R21, R6, R21, R6 ;  /* 0x0000001506157223 */ /* 0x000fc80000000006 */
[----:B------:R-:W-:-:S04]  /*3830*/  FFMA R6, R0, R21, RZ ;  /* 0x0000001500067223 */ /* 0x000fc800000000ff */
[----:B------:R-:W-:-:S04]  /*3840*/  FFMA R20, R6, -R7, R0 ;  /* 0x8000000706147223 */ /* 0x000fc80000000000 */
[----:B------:R-:W-:Y:S01]  /*3850*/  FFMA R6, R21, R20, R6 ;  /* 0x0000001415067223 */ /* 0x000fe20000000006 */
[----:B----4-:R-:W-:Y:S06]  /*3860*/  @!P0 BRA `(.L_x_35) ;  /* 0x00000000000c8947 */ /* 0x010fec0003800000 */
[----:B------:R-:W-:Y:S02]  /*3870*/  MOV R6, R7 ;  /* 0x0000000700067202 */ /* 0x000fe40000000f00 */
[----:B------:R-:W-:-:S07]  /*3880*/  MOV R22, 0x38a0 ;  /* 0x000038a000167802 */ /* 0x000fce0000000f00 */
[----:B0-23--:R-:W-:Y:S05]  /*3890*/  CALL.REL.NOINC `($__internal_0_$__cuda_sm3x_div_rn_noftz_f32_slowpath) ;  /* 0x00000000002c7944 */ /* 0x00dfea0003c00000 */
.L_x_35:
[----:B------:R-:W3:Y:S02]  /*38a0*/  LDG.E R20, desc[UR12][R12.64] ;  /* 0x0000000c0c147981 */ /* 0x000ee4000c1e1900 */
[----:B---3--:R-:W-:Y:S01]  /*38b0*/  FFMA R27, R20, R6, R27 ;  /* 0x00000006141b7223 */ /* 0x008fe2000000001b */
[----:B------:R-:W-:Y:S01]  /*38c0*/  MOV R20, UR4 ;  /* 0x0000000400147c02 */ /* 0x000fe20008000f00 */
[----:B------:R-:W1:Y:S01]  /*38d0*/  F2F.F64.F32 R6, R0 ;  /* 0x0000000000067310 */ /* 0x000e620000201800 */
[----:B------:R-:W-:Y:S02]  /*38e0*/  UIADD3 UR4, UPT, UPT, UR4, 0x1, URZ ;  /* 0x0000000104047890 */ /* 0x000fe4000fffe0ff */
[----:B------:R-:W-:Y:S01]  /*38f0*/  ISETP.LT.U32.AND P1, PT, R20, 0x3e7, PT ;  /* 0x000003e71400780c */ /* 0x000fe20003f21070 */
[----:B------:R3:W-:Y:S01]  /*3900*/  STG.E desc[UR12][R12.64], R27 ;  /* 0x0000001b0c007986 */ /* 0x0007e2000c10190c */
[----:B------:R-:W-:Y:S06]  /*3910*/  BAR.SYNC.DEFER_BLOCKING 0x0 ;  /* 0x0000000000007b1d */ /* 0x000fec0000010000 */
[----:B-1----:R-:W-:-:S14]  /*3920*/  DSETP.GEU.AND P0, PT, R14, R6, PT ;  /* 0x000000060e00722a */ /* 0x002fdc0003f0e000 */
[----:B---3--:R-:W-:Y:S05]  /*3930*/  @!P0 BRA P1, `(.L_x_36) ;  /* 0xffffffd800508947 */ /* 0x008fea000083ffff */
[----:B------:R-:W-:Y:S05]  /*3940*/  EXIT ;  /* 0x000000000000794d */ /* 0x000fea0003800000 */
        .weak           $__internal_0_$__cuda_sm3x_div_rn_noftz_f32_slowpath
        .type           $__internal_0_$__cuda_sm3x_div_rn_noftz_f32_slowpath,@function
        .size           $__internal_0_$__cuda_sm3x_div_rn_noftz_f32_slowpath,(.L_x_46 - $__internal_0_$__cuda_sm3x_div_rn_noftz_f32_slowpath)
$__internal_0_$__cuda_sm3x_div_rn_noftz_f32_slowpath:
[----:B------:R-:W-:Y:S02]  /*3950*/  SHF.R.U32.HI R20, RZ, 0x17, R6 ;  /* 0x00000017ff147819 */ /* 0x000fe40000011606 */
[----:B------:R-:W-:Y:S02]  /*3960*/  SHF.R.U32.HI R25, RZ, 0x17, R0 ;  /* 0x00000017ff197819 */ /* 0x000fe40000011600 */
[----:B------:R-:W-:Y:S02]  /*3970*/  LOP3.LUT R20, R20, 0xff, RZ, 0xc0, !PT ;  /* 0x000000ff14147812 */ /* 0x000fe400078ec0ff */
[----:B------:R-:W-:Y:S02]  /*3980*/  LOP3.LUT R25, R25, 0xff, RZ, 0xc0, !PT ;  /* 0x000000ff19197812 */ /* 0x000fe400078ec0ff */
[----:B------:R-:W-:Y:S02]  /*3990*/  IADD3 R26, PT, PT, R20, -0x1, RZ ;  /* 0xffffffff141a7810 */ /* 0x000fe40007ffe0ff */
[----:B------:R-:W-:-:S02]  /*39a0*/  IADD3 R23, PT, PT, R25, -0x1, RZ ;  /* 0xffffffff19177810 */ /* 0x000fc40007ffe0ff */
[----:B------:R-:W-:Y:S02]  /*39b0*/  ISETP.GT.U32.AND P0, PT, R26, 0xfd, PT ;  /* 0x000000fd1a00780c */ /* 0x000fe40003f04070 */
[----:B------:R-:W-:Y:S02]  /*39c0*/  MOV R24, R0 ;  /* 0x0000000000187202 */ /* 0x000fe40000000f00 */
[----:B------:R-:W-:-:S13]  /*39d0*/  ISETP.GT.U32.OR P0, PT, R23, 0xfd, P0 ;  /* 0x000000fd1700780c */ /* 0x000fda0000704470 */
[----:B------:R-:W-:Y:S01]  /*39e0*/  @!P0 MOV R21, RZ ;  /* 0x000000ff00158202 */ /* 0x000fe20000000f00 */
[----:B------:R-:W-:Y:S06]  /*39f0*/  @!P0 BRA `(.L_x_37) ;  /* 0x00000000005c8947 */ /* 0x000fec0003800000 */
[----:B------:R-:W-:Y:S02]  /*3a00*/  FSETP.GTU.FTZ.AND P0, PT, |R0|, +INF , PT ;  /* 0x7f8000000000780b */ /* 0x000fe40003f1c200 */
[----:B------:R-:W-:-:S04]  /*3a10*/  FSETP.GTU.FTZ.AND P1, PT, |R6|, +INF , PT ;  /* 0x7f8000000600780b */ /* 0x000fc80003f3c200 */
[----:B------:R-:W-:-:S13]  /*3a20*/  PLOP3.LUT P0, PT, P0, P1, PT, 0xf8, 0x8f ;  /* 0x00000000008f781c */ /* 0x000fda0000703f70 */
[----:B------:R-:W-:Y:S05]  /*3a30*/  @P0 BRA `(.L_x_38) ;  /* 0x0000000400440947 */ /* 0x000fea0003800000 */
[----:B------:R-:W-:-:S13]  /*3a40*/  LOP3.LUT P0, RZ, R6, 0x7fffffff, R24, 0xc8, !PT ;  /* 0x7fffffff06ff7812 */ /* 0x000fda000780c818 */
[----:B------:R-:W-:Y:S05]  /*3a50*/  @!P0 BRA `(.L_x_39) ;  /* 0x0000000400348947 */ /* 0x000fea0003800000 */
[----:B------:R-:W-:Y:S02]  /*3a60*/  FSETP.NEU.FTZ.AND P2, PT, |R0|, +INF , PT ;  /* 0x7f8000000000780b */ /* 0x000fe40003f5d200 */
[----:B------:R-:W-:Y:S02]  /*3a70*/  FSETP.NEU.FTZ.AND P1, PT, |R6|, +INF , PT ;  /* 0x7f8000000600780b */ /* 0x000fe40003f3d200 */
[----:B------:R-:W-:-:S11]  /*3a80*/  FSETP.NEU.FTZ.AND P0, PT, |R0|, +INF , PT ;  /* 0x7f8000000000780b */ /* 0x000fd60003f1d200 */
[----:B------:R-:W-:Y:S05]  /*3a90*/  @!P1 BRA !P2, `(.L_x_39) ;  /* 0x0000000400249947 */ /* 0x000fea0005000000 */
[----:B------:R-:W-:-:S04]  /*3aa0*/  LOP3.LUT P2, RZ, R24, 0x7fffffff, RZ, 0xc0, !PT ;  /* 0x7fffffff18ff7812 */ /* 0x000fc8000784c0ff */
[----:B------:R-:W-:-:S13]  /*3ab0*/  PLOP3.LUT P1, PT, P1, P2, PT, 0x2f, 0xf2 ;  /* 0x0000000000f2781c */ /* 0x000fda0000f24577 */
[----:B------:R-:W-:Y:S05]  /*3ac0*/  @P1 BRA `(.L_x_40) ;  /* 0x0000000400101947 */ /* 0x000fea0003800000 */
[----:B------:R-:W-:-:S04]  /*3ad0*/  LOP3.LUT P1, RZ, R6, 0x7fffffff, RZ, 0xc0, !PT ;  /* 0x7fffffff06ff7812 */ /* 0x000fc8000782c0ff */
[----:B------:R-:W-:-:S13]  /*3ae0*/  PLOP3.LUT P0, PT, P0, P1, PT, 0x2f, 0xf2 ;  /* 0x0000000000f2781c */ /* 0x000fda0000702577 */
[----:B------:R-:W-:Y:S05]  /*3af0*/  @P0 BRA `(.L_x_41) ;  /* 0x0000000000f80947 */ /* 0x000fea0003800000 */
[----:B------:R-:W-:Y:S02]  /*3b00*/  ISETP.GE.AND P0, PT, R23, RZ, PT ;  /* 0x000000ff1700720c */ /* 0x000fe40003f06270 */
[----:B------:R-:W-:-:S11]  /*3b10*/  ISETP.GE.AND P1, PT, R26, RZ, PT ;  /* 0x000000ff1a00720c */ /* 0x000fd60003f26270 */
[----:B------:R-:W-:Y:S01]  /*3b20*/  @P0 MOV R21, RZ ;  /* 0x000000ff00150202 */ /* 0x000fe20000000f00 */
[----:B------:R-:W-:Y:S01]  /*3b30*/  @!P0 FFMA R24, R0, 1.84467440737095516160e+19, RZ ;  /* 0x5f80000000188823 */ /* 0x000fe200000000ff */
[----:B------:R-:W-:Y:S01]  /*3b40*/  @!P0 MOV R21, 0xffffffc0 ;  /* 0xffffffc000158802 */ /* 0x000fe20000000f00 */
[----:B------:R-:W-:-:S03]  /*3b50*/  @!P1 FFMA R6, R6, 1.84467440737095516160e+19, RZ ;  /* 0x5f80000006069823 */ /* 0x000fc600000000ff */
[----:B------:R-:W-:-:S07]  /*3b60*/  @!P1 IADD3 R21, PT, PT, R21, 0x40, RZ ;  /* 0x0000004015159810 */ /* 0x000fce0007ffe0ff */
.L_x_37:
[----:B------:R-:W-:Y:S02]  /*3b70*/  LEA R23, R20, 0xc0800000, 0x17 ;  /* 0xc080000014177811 */ /* 0x000fe400078eb8ff */
[----:B------:R-:W-:Y:S02]  /*3b80*/  IADD3 R25, PT, PT, R25, -0x7f, RZ ;  /* 0xffffff8119197810 */ /* 0x000fe40007ffe0ff */
[----:B------:R-:W-:-:S04]  /*3b90*/  IADD3 R26, PT, PT, -R23, R6, RZ ;  /* 0x00000006171a7210 */ /* 0x000fc80007ffe1ff */
[----:B------:R0:W1:Y:S01]  /*3ba0*/  MUFU.RCP R6, R26 ;  /* 0x0000001a00067308 */ /* 0x0000620000001000 */
[----:B------:R-:W-:Y:S01]  /*3bb0*/  FADD.FTZ R29, -R26, -RZ ;  /* 0x800000ff1a1d7221 */ /* 0x000fe20000010100 */
[----:B0-----:R-:W-:-:S04]  /*3bc0*/  IADD3 R26, PT, PT, R25, 0x7f, -R20 ;  /* 0x0000007f191a7810 */ /* 0x001fc80007ffe814 */
[----:B------:R-:W-:Y:S01]  /*3bd0*/  IADD3 R21, PT, PT, R26, R21, RZ ;  /* 0x000000151a157210 */ /* 0x000fe20007ffe0ff */
[----:B-1----:R-:W-:-:S04]  /*3be0*/  FFMA R23, R6, R29, 1 ;  /* 0x3f80000006177423 */ /* 0x002fc8000000001d */
[----:B------:R-:W-:Y:S01]  /*3bf0*/  FFMA R23, R6, R23, R6 ;  /* 0x0000001706177223 */ /* 0x000fe20000000006 */
[----:B------:R-:W-:-:S04]  /*3c00*/  IMAD R6, R25, -0x800000, R24 ;  /* 0xff80000019067824 */ /* 0x000fc800078e0218 */
[----:B------:R-:W-:-:S04]  /*3c10*/  FFMA R24, R6, R23, RZ ;  /* 0x0000001706187223 */ /* 0x000fc800000000ff */
[----:B------:R-:W-:-:S04]  /*3c20*/  FFMA R28, R29, R24, R6 ;  /* 0x000000181d1c7223 */ /* 0x000fc80000000006 */
[----:B------:R-:W-:-:S04]  /*3c30*/  FFMA R24, R23, R28, R24 ;  /* 0x0000001c17187223 */ /* 0x000fc80000000018 */
[----:B------:R-:W-:-:S04]  /*3c40*/  FFMA R29, R29, R24, R6 ;  /* 0x000000181d1d7223 */ /* 0x000fc80000000006 */
[----:B------:R-:W-:-:S05]  /*3c50*/  FFMA R6, R23, R29, R24 ;  /* 0x0000001d17067223 */ /* 0x000fca0000000018 */
[----:B------:R-:W-:-:S04]  /*3c60*/  SHF.R.U32.HI R20, RZ, 0x17, R6 ;  /* 0x00000017ff147819 */ /* 0x000fc80000011606 */
[----:B------:R-:W-:-:S04]  /*3c70*/  LOP3.LUT R20, R20, 0xff, RZ, 0xc0, !PT ;  /* 0x000000ff14147812 */ /* 0x000fc800078ec0ff */
[----:B------:R-:W-:-:S04]  /*3c80*/  IADD3 R20, PT, PT, R20, R21, RZ ;  /* 0x0000001514147210 */ /* 0x000fc80007ffe0ff */
[----:B------:R-:W-:-:S04]  /*3c90*/  IADD3 R25, PT, PT, R20, -0x1, RZ ;  /* 0xffffffff14197810 */ /* 0x000fc80007ffe0ff */
[----:B------:R-:W-:-:S13]  /*3ca0*/  ISETP.GE.U32.AND P0, PT, R25, 0xfe, PT ;  /* 0x000000fe1900780c */ /* 0x000fda0003f06070 */
[----:B------:R-:W-:Y:S05]  /*3cb0*/  @!P0 BRA `(.L_x_42) ;  /* 0x0000000000808947 */ /* 0x000fea0003800000 */
[----:B------:R-:W-:-:S13]  /*3cc0*/  ISETP.GT.AND P0, PT, R20, 0xfe, PT ;  /* 0x000000fe1400780c */ /* 0x000fda0003f04270 */
[----:B------:R-:W-:Y:S05]  /*3cd0*/  @P0 BRA `(.L_x_43) ;  /* 0x00000000006c0947 */ /* 0x000fea0003800000 */
[----:B------:R-:W-:-:S13]  /*3ce0*/  ISETP.GE.AND P0, PT, R20, 0x1, PT ;  /* 0x000000011400780c */ /* 0x000fda0003f06270 */
[----:B------:R-:W-:Y:S05]  /*3cf0*/  @P0 BRA `(.L_x_44) ;  /* 0x0000000000980947 */ /* 0x000fea0003800000 */
[----:B------:R-:W-:Y:S02]  /*3d00*/  ISETP.GE.AND P0, PT, R20, -0x18, PT ;  /* 0xffffffe81400780c */ /* 0x000fe40003f06270 */
[----:B------:R-:W-:-:S11]  /*3d10*/  LOP3.LUT R6, R6, 0x80000000, RZ, 0xc0, !PT ;  /* 0x8000000006067812 */ /* 0x000fd600078ec0ff */
[----:B------:R-:W-:Y:S05]  /*3d20*/  @!P0 BRA `(.L_x_44) ;  /* 0x00000000008c8947 */ /* 0x000fea0003800000 */
[-CC-:B------:R-:W-:Y:S01]  /*3d30*/  FFMA.RZ R21, R23, R29.reuse, R24.reuse ;  /* 0x0000001d17157223 */ /* 0x180fe2000000c018 */
[C---:B------:R-:W-:Y:S02]  /*3d40*/  IADD3 R26, PT, PT, R20.reuse, 0x20, RZ ;  /* 0x00000020141a7810 */ /* 0x040fe40007ffe0ff */
[C---:B------:R-:W-:Y:S02]  /*3d50*/  ISETP.NE.AND P2, PT, R20.reuse, RZ, PT ;  /* 0x000000ff1400720c */ /* 0x040fe40003f45270 */
[----:B------:R-:W-:Y:S01]  /*3d60*/  LOP3.LUT R25, R21, 0x7fffff, RZ, 0xc0, !PT ;  /* 0x007fffff15197812 */ /* 0x000fe200078ec0ff */
[CCC-:B------:R-:W-:Y:S01]  /*3d70*/  FFMA.RP R21, R23.reuse, R29.reuse, R24.reuse ;  /* 0x0000001d17157223 */ /* 0x1c0fe20000008018 */
[----:B------:R-:W-:Y:S01]  /*3d80*/  FFMA.RM R24, R23, R29, R24 ;  /* 0x0000001d17187223 */ /* 0x000fe20000004018 */
[----:B------:R-:W-:Y:S02]  /*3d90*/  ISETP.NE.AND P1, PT, R20, RZ, PT ;  /* 0x000000ff1400720c */ /* 0x000fe40003f25270 */
[----:B------:R-:W-:-:S02]  /*3da0*/  LOP3.LUT R25, R25, 0x800000, RZ, 0xfc, !PT ;  /* 0x0080000019197812 */ /* 0x000fc400078efcff */
[----:B------:R-:W-:Y:S02]  /*3db0*/  IADD3 R20, PT, PT, -R20, RZ, RZ ;  /* 0x000000ff14147210 */ /* 0x000fe40007ffe1ff */
[----:B------:R-:W-:Y:S02]  /*3dc0*/  SHF.L.U32 R26, R25, R26, RZ ;  /* 0x0000001a191a7219 */ /* 0x000fe400000006ff */
[----:B------:R-:W-:Y:S02]  /*3dd0*/  FSETP.NEU.FTZ.AND P0, PT, R21, R24, PT ;  /* 0x000000181500720b */ /* 0x000fe40003f1d000 */
[----:B------:R-:W-:Y:S02]  /*3de0*/  SEL R20, R20, RZ, P2 ;  /* 0x000000ff14147207 */ /* 0x000fe40001000000 */
[----:B------:R-:W-:Y:S02]  /*3df0*/  ISETP.NE.AND P1, PT, R26, RZ, P1 ;  /* 0x000000ff1a00720c */ /* 0x000fe40000f25270 */
[----:B------:R-:W-:-:S02]  /*3e00*/  SHF.R.U32.HI R20, RZ, R20, R25 ;  /* 0x00000014ff147219 */ /* 0x000fc40000011619 */
[----:B------:R-:W-:Y:S02]  /*3e10*/  PLOP3.LUT P0, PT, P0, P1, PT, 0xf8, 0x8f ;  /* 0x00000000008f781c */ /* 0x000fe40000703f70 */
[----:B------:R-:W-:Y:S02]  /*3e20*/  SHF.R.U32.HI R24, RZ, 0x1, R20 ;  /* 0x00000001ff187819 */ /* 0x000fe40000011614 */
[----:B------:R-:W-:-:S04]  /*3e30*/  SEL R21, RZ, 0x1, !P0 ;  /* 0x00000001ff157807 */ /* 0x000fc80004000000 */
[----:B------:R-:W-:-:S04]  /*3e40*/  LOP3.LUT R21, R21, 0x1, R24, 0xf8, !PT ;  /* 0x0000000115157812 */ /* 0x000fc800078ef818 */
[----:B------:R-:W-:-:S04]  /*3e50*/  LOP3.LUT R21, R21, R20, RZ, 0xc0, !PT ;  /* 0x0000001415157212 */ /* 0x000fc800078ec0ff */
[----:B------:R-:W-:-:S04]  /*3e60*/  IADD3 R21, PT, PT, R24, R21, RZ ;  /* 0x0000001518157210 */ /* 0x000fc80007ffe0ff */
[----:B------:R-:W-:Y:S01]  /*3e70*/  LOP3.LUT R6, R21, R6, RZ, 0xfc, !PT ;  /* 0x0000000615067212 */ /* 0x000fe200078efcff */
[----:B------:R-:W-:Y:S06]  /*3e80*/  BRA `(.L_x_44) ;  /* 0x0000000000347947 */ /* 0x000fec0003800000 */
.L_x_43:
[----:B------:R-:W-:-:S04]  /*3e90*/  LOP3.LUT R6, R6, 0x80000000, RZ, 0xc0, !PT ;  /* 0x8000000006067812 */ /* 0x000fc800078ec0ff */
[----:B------:R-:W-:Y:S01]  /*3ea0*/  LOP3.LUT R6, R6, 0x7f800000, RZ, 0xfc, !PT ;  /* 0x7f80000006067812 */ /* 0x000fe200078efcff */
[----:B------:R-:W-:Y:S06]  /*3eb0*/  BRA `(.L_x_44) ;  /* 0x0000000000287947 */ /* 0x000fec0003800000 */
.L_x_42:
[----:B------:R-:W-:Y:S01]  /*3ec0*/  LEA R6, R21, R6, 0x17 ;  /* 0x0000000615067211 */ /* 0x000fe200078eb8ff */
[----:B------:R-:W-:Y:S06]  /*3ed0*/  BRA `(.L_x_44) ;  /* 0x0000000000207947 */ /* 0x000fec0003800000 */
.L_x_41:
[----:B------:R-:W-:-:S04]  /*3ee0*/  LOP3.LUT R6, R6, 0x80000000, R24, 0x48, !PT ;  /* 0x8000000006067812 */ /* 0x000fc800078e4818 */
[----:B------:R-:W-:Y:S01]  /*3ef0*/  LOP3.LUT R6, R6, 0x7f800000, RZ, 0xfc, !PT ;  /* 0x7f80000006067812 */ /* 0x000fe200078efcff */
[----:B------:R-:W-:Y:S06]  /*3f00*/  BRA `(.L_x_44) ;  /* 0x0000000000147947 */ /* 0x000fec0003800000 */
.L_x_40:
[----:B------:R-:W-:Y:S01]  /*3f10*/  LOP3.LUT R6, R6, 0x80000000, R24, 0x48, !PT ;  /* 0x8000000006067812 */ /* 0x000fe200078e4818 */
[----:B------:R-:W-:Y:S06]  /*3f20*/  BRA `(.L_x_44) ;  /* 0x00000000000c7947 */ /* 0x000fec0003800000 */
.L_x_39:
[----:B------:R-:W0:Y:S01]  /*3f30*/  MUFU.RSQ R6, -QNAN ;  /* 0xffc0000000067908 */ /* 0x000e220000001400 */
[----:B------:R-:W-:Y:S05]  /*3f40*/  BRA `(.L_x_44) ;  /* 0x0000000000047947 */ /* 0x000fea0003800000 */
.L_x_38:
[----:B------:R-:W-:-:S07]  /*3f50*/  FADD.FTZ R6, R0, R6 ;  /* 0x0000000600067221 */ /* 0x000fce0000010000 */
.L_x_44:
[----:B------:R-:W-:-:S04]  /*3f60*/  HFMA2 R23, -RZ, RZ, 0, 0 ;  /* 0x00000000ff177431 */ /* 0x000fc800000001ff */
[----:B0-----:R-:W-:Y:S05]  /*3f70*/  RET.REL.NODEC R22 `(_Z10gpuCGSolvePfS_S_S_S_S_i) ;  /* 0xffffffc016207950 */ /* 0x001fea0003c3ffff */
.L_x_45:
[----:B------:R-:W-:-:S00]  /*3f80*/  BRA `(.L_x_45) ;  /* 0xfffffffc00fc7947 */ /* 0x000fc0000383ffff */
[----:B------:R-:W-:-:S00]  /*3f90*/  NOP ;  /* 0x0000000000007918 */ /* 0x000fc00000000000 */
        /* <DEDUP_REMOVED lines=14> */
.L_x_46:


//--------------------- .nv.shared.reserved.0     --------------------------
	.section	.nv.shared.reserved.0,"aw",@nobits
	.weak		__nv_reservedSMEM_offset_0_alias
	.size		__nv_reservedSMEM_offset_0_alias, 0, 64
	.other		__nv_reservedSMEM_offset_0_alias,@"STO_CUDA_RESERVED_SHARED STV_DEFAULT"
__nv_reservedSMEM_offset_0_alias:
	.zero		0
	.zero		64


//--------------------- .nv.constant0._Z10gpuCGSolvePfS_S_S_S_S_i --------------------------
	.section	.nv.constant0._Z10gpuCGSolvePfS_S_S_S_S_i,"a",@progbits
	.sectionflags	@""
	.align	4
.nv.constant0._Z10gpuCGSolvePfS_S_S_S_S_i:
	.zero		948


//--------------------- SYMBOLS --------------------------

	.type		.nv.reservedSmem.offset0,@object
	.size		.nv.reservedSmem.offset0,0x4
